//
// Generated by NVIDIA NVVM Compiler
//
// Compiler Build ID: CL-36424714
// Cuda compilation tools, release 13.0, V13.0.88
// Based on NVVM 20.0.0
//

.version 9.0
.target sm_100
.address_size 64

	// .globl	_Z9MF_KernelPdS_PKdS1_S1_S1_S1_S1_S1_S1_S1_S1_S1_S1_S1_S1_iii
.func  (.param .align 16 .b8 func_retval0[16]) __internal_trig_reduction_slowpathd
(
	.param .b64 __internal_trig_reduction_slowpathd_param_0
)
;
.global .align 8 .b8 __cudart_i2opi_d[144] = {8, 93, 141, 31, 177, 95, 251, 107, 234, 146, 82, 138, 247, 57, 7, 61, 123, 241, 229, 235, 199, 186, 39, 117, 45, 234, 95, 158, 102, 63, 70, 79, 183, 9, 203, 39, 207, 126, 54, 109, 31, 109, 10, 90, 139, 17, 47, 239, 15, 152, 5, 222, 255, 151, 248, 31, 59, 40, 249, 189, 139, 95, 132, 156, 244, 57, 83, 131, 57, 214, 145, 57, 65, 126, 95, 180, 38, 112, 156, 233, 132, 68, 187, 46, 245, 53, 130, 232, 62, 167, 41, 177, 28, 235, 29, 254, 28, 146, 209, 9, 234, 46, 73, 6, 224, 210, 77, 66, 58, 110, 36, 183, 97, 197, 187, 222, 171, 99, 81, 254, 65, 144, 67, 60, 153, 149, 98, 219, 192, 221, 52, 245, 209, 87, 39, 252, 41, 21, 68, 78, 110, 131, 249, 162};
.global .align 16 .b8 __cudart_sin_cos_coeffs[128] = {70, 210, 176, 44, 241, 229, 90, 190, 146, 227, 172, 105, 227, 29, 199, 62, 161, 98, 219, 25, 160, 1, 42, 191, 24, 8, 17, 17, 17, 17, 129, 63, 84, 85, 85, 85, 85, 85, 197, 191, 0, 0, 0, 0, 0, 0, 0, 0, 0, 0, 0, 0, 0, 0, 0, 0, 100, 129, 253, 32, 131, 255, 168, 189, 40, 133, 239, 193, 167, 238, 33, 62, 217, 230, 6, 142, 79, 126, 146, 190, 233, 188, 221, 25, 160, 1, 250, 62, 71, 93, 193, 22, 108, 193, 86, 191, 81, 85, 85, 85, 85, 85, 165, 63, 0, 0, 0, 0, 0, 0, 224, 191, 0, 0, 0, 0, 0, 0, 240, 63};

.visible .entry _Z9MF_KernelPdS_PKdS1_S1_S1_S1_S1_S1_S1_S1_S1_S1_S1_S1_S1_iii(
	.param .u64 .ptr .align 1 _Z9MF_KernelPdS_PKdS1_S1_S1_S1_S1_S1_S1_S1_S1_S1_S1_S1_S1_iii_param_0,
	.param .u64 .ptr .align 1 _Z9MF_KernelPdS_PKdS1_S1_S1_S1_S1_S1_S1_S1_S1_S1_S1_S1_S1_iii_param_1,
	.param .u64 .ptr .align 1 _Z9MF_KernelPdS_PKdS1_S1_S1_S1_S1_S1_S1_S1_S1_S1_S1_S1_S1_iii_param_2,
	.param .u64 .ptr .align 1 _Z9MF_KernelPdS_PKdS1_S1_S1_S1_S1_S1_S1_S1_S1_S1_S1_S1_S1_iii_param_3,
	.param .u64 .ptr .align 1 _Z9MF_KernelPdS_PKdS1_S1_S1_S1_S1_S1_S1_S1_S1_S1_S1_S1_S1_iii_param_4,
	.param .u64 .ptr .align 1 _Z9MF_KernelPdS_PKdS1_S1_S1_S1_S1_S1_S1_S1_S1_S1_S1_S1_S1_iii_param_5,
	.param .u64 .ptr .align 1 _Z9MF_KernelPdS_PKdS1_S1_S1_S1_S1_S1_S1_S1_S1_S1_S1_S1_S1_iii_param_6,
	.param .u64 .ptr .align 1 _Z9MF_KernelPdS_PKdS1_S1_S1_S1_S1_S1_S1_S1_S1_S1_S1_S1_S1_iii_param_7,
	.param .u64 .ptr .align 1 _Z9MF_KernelPdS_PKdS1_S1_S1_S1_S1_S1_S1_S1_S1_S1_S1_S1_S1_iii_param_8,
	.param .u64 .ptr .align 1 _Z9MF_KernelPdS_PKdS1_S1_S1_S1_S1_S1_S1_S1_S1_S1_S1_S1_S1_iii_param_9,
	.param .u64 .ptr .align 1 _Z9MF_KernelPdS_PKdS1_S1_S1_S1_S1_S1_S1_S1_S1_S1_S1_S1_S1_iii_param_10,
	.param .u64 .ptr .align 1 _Z9MF_KernelPdS_PKdS1_S1_S1_S1_S1_S1_S1_S1_S1_S1_S1_S1_S1_iii_param_11,
	.param .u64 .ptr .align 1 _Z9MF_KernelPdS_PKdS1_S1_S1_S1_S1_S1_S1_S1_S1_S1_S1_S1_S1_iii_param_12,
	.param .u64 .ptr .align 1 _Z9MF_KernelPdS_PKdS1_S1_S1_S1_S1_S1_S1_S1_S1_S1_S1_S1_S1_iii_param_13,
	.param .u64 .ptr .align 1 _Z9MF_KernelPdS_PKdS1_S1_S1_S1_S1_S1_S1_S1_S1_S1_S1_S1_S1_iii_param_14,
	.param .u64 .ptr .align 1 _Z9MF_KernelPdS_PKdS1_S1_S1_S1_S1_S1_S1_S1_S1_S1_S1_S1_S1_iii_param_15,
	.param .u32 _Z9MF_KernelPdS_PKdS1_S1_S1_S1_S1_S1_S1_S1_S1_S1_S1_S1_S1_iii_param_16,
	.param .u32 _Z9MF_KernelPdS_PKdS1_S1_S1_S1_S1_S1_S1_S1_S1_S1_S1_S1_S1_iii_param_17,
	.param .u32 _Z9MF_KernelPdS_PKdS1_S1_S1_S1_S1_S1_S1_S1_S1_S1_S1_S1_S1_iii_param_18
)
{
	.reg .pred 	%p<19>;
	.reg .b32 	%r<65>;
	.reg .b32 	%f<3>;
	.reg .b64 	%rd<82>;
	.reg .b64 	%fd<152>;

	ld.param.u64 	%rd32, [_Z9MF_KernelPdS_PKdS1_S1_S1_S1_S1_S1_S1_S1_S1_S1_S1_S1_S1_iii_param_0];
	ld.param.u64 	%rd33, [_Z9MF_KernelPdS_PKdS1_S1_S1_S1_S1_S1_S1_S1_S1_S1_S1_S1_S1_iii_param_1];
	ld.param.u64 	%rd18, [_Z9MF_KernelPdS_PKdS1_S1_S1_S1_S1_S1_S1_S1_S1_S1_S1_S1_S1_iii_param_2];
	ld.param.u64 	%rd19, [_Z9MF_KernelPdS_PKdS1_S1_S1_S1_S1_S1_S1_S1_S1_S1_S1_S1_S1_iii_param_3];
	ld.param.u64 	%rd23, [_Z9MF_KernelPdS_PKdS1_S1_S1_S1_S1_S1_S1_S1_S1_S1_S1_S1_S1_iii_param_7];
	ld.param.u64 	%rd24, [_Z9MF_KernelPdS_PKdS1_S1_S1_S1_S1_S1_S1_S1_S1_S1_S1_S1_S1_iii_param_8];
	ld.param.u64 	%rd25, [_Z9MF_KernelPdS_PKdS1_S1_S1_S1_S1_S1_S1_S1_S1_S1_S1_S1_S1_iii_param_9];
	ld.param.u64 	%rd26, [_Z9MF_KernelPdS_PKdS1_S1_S1_S1_S1_S1_S1_S1_S1_S1_S1_S1_S1_iii_param_10];
	ld.param.u64 	%rd29, [_Z9MF_KernelPdS_PKdS1_S1_S1_S1_S1_S1_S1_S1_S1_S1_S1_S1_S1_iii_param_13];
	ld.param.u64 	%rd31, [_Z9MF_KernelPdS_PKdS1_S1_S1_S1_S1_S1_S1_S1_S1_S1_S1_S1_S1_iii_param_15];
	ld.param.u32 	%r23, [_Z9MF_KernelPdS_PKdS1_S1_S1_S1_S1_S1_S1_S1_S1_S1_S1_S1_S1_iii_param_16];
	ld.param.u32 	%r24, [_Z9MF_KernelPdS_PKdS1_S1_S1_S1_S1_S1_S1_S1_S1_S1_S1_S1_S1_iii_param_17];
	ld.param.u32 	%r25, [_Z9MF_KernelPdS_PKdS1_S1_S1_S1_S1_S1_S1_S1_S1_S1_S1_S1_S1_iii_param_18];
	cvta.to.global.u64 	%rd1, %rd33;
	cvta.to.global.u64 	%rd2, %rd32;
	mov.u32 	%r26, %tid.x;
	mov.u32 	%r27, %ctaid.x;
	mov.u32 	%r1, %ntid.x;
	mad.lo.s32 	%r63, %r27, %r1, %r26;
	setp.ge.s32 	%p1, %r63, %r25;
	@%p1 bra 	$L__BB0_20;
	setp.gt.s32 	%p2, %r23, 0;
	mov.u32 	%r28, %nctaid.x;
	mul.lo.s32 	%r3, %r1, %r28;
	@%p2 bra 	$L__BB0_2;
	bra.uni 	$L__BB0_19;
$L__BB0_2:
	setp.gt.s32 	%p4, %r24, 0;
	@%p4 bra 	$L__BB0_3;
	bra.uni 	$L__BB0_18;
$L__BB0_3:
	mov.f64 	%fd31, 0d4338000000000000;
	{
	.reg .b32 %temp; 
	mov.b64 	{%r29, %temp}, %fd31;
	}
	mov.f64 	%fd32, 0dC338000000000000;
	add.rn.f64 	%fd33, %fd31, %fd32;
	fma.rn.f64 	%fd34, %fd33, 0dBFE62E42FEFA39EF, 0d0000000000000000;
	fma.rn.f64 	%fd35, %fd33, 0dBC7ABC9E3B39803F, %fd34;
	fma.rn.f64 	%fd36, %fd35, 0d3E5ADE1569CE2BDF, 0d3E928AF3FCA213EA;
	fma.rn.f64 	%fd37, %fd36, %fd35, 0d3EC71DEE62401315;
	fma.rn.f64 	%fd38, %fd37, %fd35, 0d3EFA01997C89EB71;
	fma.rn.f64 	%fd39, %fd38, %fd35, 0d3F2A01A014761F65;
	fma.rn.f64 	%fd40, %fd39, %fd35, 0d3F56C16C1852B7AF;
	fma.rn.f64 	%fd41, %fd40, %fd35, 0d3F81111111122322;
	fma.rn.f64 	%fd42, %fd41, %fd35, 0d3FA55555555502A1;
	fma.rn.f64 	%fd43, %fd42, %fd35, 0d3FC5555555555511;
	fma.rn.f64 	%fd44, %fd43, %fd35, 0d3FE000000000000B;
	fma.rn.f64 	%fd45, %fd44, %fd35, 0d3FF0000000000000;
	fma.rn.f64 	%fd46, %fd45, %fd35, 0d3FF0000000000000;
	{
	.reg .b32 %temp; 
	mov.b64 	{%r30, %temp}, %fd46;
	}
	{
	.reg .b32 %temp; 
	mov.b64 	{%temp, %r31}, %fd46;
	}
	mov.f64 	%fd47, 0d0000000000000000;
	{
	.reg .b32 %temp; 
	mov.b64 	{%temp, %r32}, %fd47;
	}
	mov.b32 	%f1, %r32;
	abs.f32 	%f2, %f1;
	shr.u32 	%r33, %r29, 31;
	add.s32 	%r34, %r29, %r33;
	shr.s32 	%r35, %r34, 1;
	setp.geu.f32 	%p6, %f2, 0f40874800;
	setp.lt.f32 	%p7, %f2, 0f4086232B;
	sub.s32 	%r36, %r29, %r35;
	shl.b32 	%r37, %r36, 20;
	add.s32 	%r38, %r37, 1072693248;
	mov.b32 	%r39, 0;
	mov.b64 	%fd48, {%r39, %r38};
	shl.b32 	%r40, %r35, 20;
	add.s32 	%r41, %r31, %r40;
	mov.b64 	%fd49, {%r30, %r41};
	mul.f64 	%fd50, %fd48, %fd49;
	selp.f64 	%fd51, 0d7FF0000000000000, %fd50, %p6;
	shl.b32 	%r42, %r29, 20;
	add.s32 	%r43, %r42, %r31;
	mov.b64 	%fd52, {%r30, %r43};
	selp.f64 	%fd1, %fd52, %fd51, %p7;
	neg.s32 	%r4, %r24;
	mul.wide.u32 	%rd3, %r23, 8;
	cvta.to.global.u64 	%rd4, %rd29;
	cvta.to.global.u64 	%rd5, %rd23;
	cvta.to.global.u64 	%rd6, %rd24;
	cvta.to.global.u64 	%rd7, %rd25;
	cvta.to.global.u64 	%rd8, %rd26;
	cvta.to.global.u64 	%rd9, %rd31;
	cvta.to.global.u64 	%rd10, %rd18;
	cvta.to.global.u64 	%rd11, %rd19;
	add.s32 	%r44, %r24, -1;
	cvt.rn.f64.s32 	%fd2, %r44;
$L__BB0_4:
	ld.param.u64 	%rd76, [_Z9MF_KernelPdS_PKdS1_S1_S1_S1_S1_S1_S1_S1_S1_S1_S1_S1_S1_iii_param_6];
	ld.param.u64 	%rd75, [_Z9MF_KernelPdS_PKdS1_S1_S1_S1_S1_S1_S1_S1_S1_S1_S1_S1_S1_iii_param_5];
	ld.param.u64 	%rd74, [_Z9MF_KernelPdS_PKdS1_S1_S1_S1_S1_S1_S1_S1_S1_S1_S1_S1_S1_iii_param_4];
	cvta.to.global.u64 	%rd42, %rd74;
	mul.wide.s32 	%rd43, %r63, 8;
	add.s64 	%rd44, %rd42, %rd43;
	ld.global.f64 	%fd3, [%rd44];
	cvta.to.global.u64 	%rd45, %rd75;
	add.s64 	%rd46, %rd45, %rd43;
	ld.global.f64 	%fd4, [%rd46];
	cvta.to.global.u64 	%rd47, %rd76;
	add.s64 	%rd48, %rd47, %rd43;
	ld.global.f64 	%fd5, [%rd48];
	mov.f64 	%fd147, 0d0000000000000000;
	mov.b32 	%r58, 0;
	mov.f64 	%fd148, %fd147;
$L__BB0_5:
	ld.param.u64 	%rd79, [_Z9MF_KernelPdS_PKdS1_S1_S1_S1_S1_S1_S1_S1_S1_S1_S1_S1_S1_iii_param_14];
	ld.param.u64 	%rd78, [_Z9MF_KernelPdS_PKdS1_S1_S1_S1_S1_S1_S1_S1_S1_S1_S1_S1_S1_iii_param_12];
	ld.param.u64 	%rd77, [_Z9MF_KernelPdS_PKdS1_S1_S1_S1_S1_S1_S1_S1_S1_S1_S1_S1_S1_iii_param_11];
	cvta.to.global.u64 	%rd49, %rd79;
	mul.wide.u32 	%rd81, %r58, 8;
	add.s64 	%rd50, %rd49, %rd81;
	ld.global.f64 	%fd55, [%rd50];
	div.rn.f64 	%fd8, %fd55, %fd2;
	add.s64 	%rd51, %rd4, %rd81;
	ld.global.f64 	%fd56, [%rd51];
	fma.rn.f64 	%fd9, %fd55, 0dBFE0000000000000, %fd56;
	add.s64 	%rd52, %rd5, %rd81;
	ld.global.f64 	%fd57, [%rd52];
	sub.f64 	%fd58, %fd57, %fd3;
	add.s64 	%rd53, %rd6, %rd81;
	ld.global.f64 	%fd59, [%rd53];
	sub.f64 	%fd60, %fd59, %fd4;
	add.s64 	%rd54, %rd7, %rd81;
	ld.global.f64 	%fd61, [%rd54];
	sub.f64 	%fd62, %fd61, %fd5;
	add.s64 	%rd55, %rd8, %rd81;
	ld.global.f64 	%fd63, [%rd55];
	sub.f64 	%fd64, %fd63, %fd3;
	cvta.to.global.u64 	%rd56, %rd77;
	add.s64 	%rd57, %rd56, %rd81;
	ld.global.f64 	%fd65, [%rd57];
	sub.f64 	%fd66, %fd65, %fd4;
	cvta.to.global.u64 	%rd58, %rd78;
	add.s64 	%rd59, %rd58, %rd81;
	ld.global.f64 	%fd67, [%rd59];
	sub.f64 	%fd68, %fd67, %fd5;
	mul.f64 	%fd69, %fd60, %fd60;
	fma.rn.f64 	%fd70, %fd58, %fd58, %fd69;
	fma.rn.f64 	%fd71, %fd62, %fd62, %fd70;
	sqrt.rn.f64 	%fd72, %fd71;
	mul.f64 	%fd73, %fd66, %fd66;
	fma.rn.f64 	%fd74, %fd64, %fd64, %fd73;
	fma.rn.f64 	%fd75, %fd68, %fd68, %fd74;
	sqrt.rn.f64 	%fd76, %fd75;
	add.f64 	%fd10, %fd72, %fd76;
	mul.lo.s32 	%r46, %r58, %r24;
	mul.wide.u32 	%rd60, %r46, 8;
	add.s64 	%rd80, %rd9, %rd60;
	mov.f64 	%fd146, 0d0000000000000000;
	mov.u32 	%r59, %r4;
$L__BB0_6:
	fma.rn.f64 	%fd77, %fd8, %fd146, %fd9;
	ld.global.f64 	%fd78, [%rd80];
	add.s64 	%rd61, %rd10, %rd81;
	ld.global.f64 	%fd79, [%rd61];
	add.s64 	%rd62, %rd11, %rd81;
	ld.global.f64 	%fd80, [%rd62];
	mul.f64 	%fd81, %fd78, %fd79;
	mul.f64 	%fd82, %fd80, 0d0000000000000000;
	sub.f64 	%fd14, %fd81, %fd82;
	mul.f64 	%fd83, %fd78, %fd80;
	fma.rn.f64 	%fd15, %fd79, 0d0000000000000000, %fd83;
	mul.f64 	%fd84, %fd77, 0d401921FB54442D18;
	mul.f64 	%fd85, %fd10, %fd84;
	div.rn.f64 	%fd16, %fd85, 0d41B1DE784A000000;
	abs.f64 	%fd17, %fd16;
	setp.eq.f64 	%p8, %fd17, 0d7FF0000000000000;
	@%p8 bra 	$L__BB0_10;
	mul.f64 	%fd86, %fd16, 0d3FE45F306DC9C883;
	cvt.rni.s32.f64 	%r60, %fd86;
	cvt.rn.f64.s32 	%fd87, %r60;
	fma.rn.f64 	%fd88, %fd87, 0dBFF921FB54442D18, %fd16;
	fma.rn.f64 	%fd89, %fd87, 0dBC91A62633145C00, %fd88;
	fma.rn.f64 	%fd150, %fd87, 0dB97B839A252049C0, %fd89;
	setp.ltu.f64 	%p9, %fd17, 0d41E0000000000000;
	@%p9 bra 	$L__BB0_9;
	{ // callseq 0, 0
	.param .b64 param0;
	st.param.f64 	[param0], %fd16;
	.param .align 16 .b8 retval0[16];
	call.uni (retval0), 
	__internal_trig_reduction_slowpathd, 
	(
	param0
	);
	ld.param.f64 	%fd150, [retval0];
	ld.param.b32 	%r60, [retval0+8];
	} // callseq 0
$L__BB0_9:
	add.s32 	%r61, %r60, 1;
	bra.uni 	$L__BB0_11;
$L__BB0_10:
	mov.f64 	%fd91, 0d0000000000000000;
	mul.rn.f64 	%fd150, %fd16, %fd91;
	mov.b32 	%r61, 1;
$L__BB0_11:
	shl.b32 	%r49, %r61, 6;
	cvt.u64.u32 	%rd63, %r49;
	and.b64  	%rd64, %rd63, 64;
	mov.u64 	%rd65, __cudart_sin_cos_coeffs;
	add.s64 	%rd66, %rd65, %rd64;
	mul.rn.f64 	%fd92, %fd150, %fd150;
	and.b32  	%r50, %r61, 1;
	setp.eq.b32 	%p11, %r50, 1;
	selp.f64 	%fd93, 0dBDA8FF8320FD8164, 0d3DE5DB65F9785EBA, %p11;
	ld.global.nc.v2.f64 	{%fd94, %fd95}, [%rd66];
	fma.rn.f64 	%fd96, %fd93, %fd92, %fd94;
	fma.rn.f64 	%fd97, %fd96, %fd92, %fd95;
	ld.global.nc.v2.f64 	{%fd98, %fd99}, [%rd66+16];
	fma.rn.f64 	%fd100, %fd97, %fd92, %fd98;
	fma.rn.f64 	%fd101, %fd100, %fd92, %fd99;
	ld.global.nc.v2.f64 	{%fd102, %fd103}, [%rd66+32];
	fma.rn.f64 	%fd104, %fd101, %fd92, %fd102;
	fma.rn.f64 	%fd105, %fd104, %fd92, %fd103;
	fma.rn.f64 	%fd106, %fd105, %fd150, %fd150;
	fma.rn.f64 	%fd107, %fd105, %fd92, 0d3FF0000000000000;
	selp.f64 	%fd108, %fd107, %fd106, %p11;
	and.b32  	%r51, %r61, 2;
	setp.eq.s32 	%p12, %r51, 0;
	mov.f64 	%fd109, 0d0000000000000000;
	sub.f64 	%fd110, %fd109, %fd108;
	selp.f64 	%fd23, %fd108, %fd110, %p12;
	@%p8 bra 	$L__BB0_14;
	mul.f64 	%fd111, %fd16, 0d3FE45F306DC9C883;
	cvt.rni.s32.f64 	%r62, %fd111;
	cvt.rn.f64.s32 	%fd112, %r62;
	fma.rn.f64 	%fd113, %fd112, 0dBFF921FB54442D18, %fd16;
	fma.rn.f64 	%fd114, %fd112, 0dBC91A62633145C00, %fd113;
	fma.rn.f64 	%fd151, %fd112, 0dB97B839A252049C0, %fd114;
	setp.ltu.f64 	%p13, %fd17, 0d41E0000000000000;
	@%p13 bra 	$L__BB0_15;
	{ // callseq 1, 0
	.param .b64 param0;
	st.param.f64 	[param0], %fd16;
	.param .align 16 .b8 retval0[16];
	call.uni (retval0), 
	__internal_trig_reduction_slowpathd, 
	(
	param0
	);
	ld.param.f64 	%fd151, [retval0];
	ld.param.b32 	%r62, [retval0+8];
	} // callseq 1
	bra.uni 	$L__BB0_15;
$L__BB0_14:
	mov.f64 	%fd116, 0d0000000000000000;
	mul.rn.f64 	%fd151, %fd16, %fd116;
	mov.b32 	%r62, 0;
$L__BB0_15:
	mul.f64 	%fd117, %fd1, %fd23;
	shl.b32 	%r54, %r62, 6;
	cvt.u64.u32 	%rd67, %r54;
	and.b64  	%rd68, %rd67, 64;
	mov.u64 	%rd69, __cudart_sin_cos_coeffs;
	add.s64 	%rd70, %rd69, %rd68;
	mul.rn.f64 	%fd118, %fd151, %fd151;
	and.b32  	%r55, %r62, 1;
	setp.eq.b32 	%p14, %r55, 1;
	selp.f64 	%fd119, 0dBDA8FF8320FD8164, 0d3DE5DB65F9785EBA, %p14;
	ld.global.nc.v2.f64 	{%fd120, %fd121}, [%rd70];
	fma.rn.f64 	%fd122, %fd119, %fd118, %fd120;
	fma.rn.f64 	%fd123, %fd122, %fd118, %fd121;
	ld.global.nc.v2.f64 	{%fd124, %fd125}, [%rd70+16];
	fma.rn.f64 	%fd126, %fd123, %fd118, %fd124;
	fma.rn.f64 	%fd127, %fd126, %fd118, %fd125;
	ld.global.nc.v2.f64 	{%fd128, %fd129}, [%rd70+32];
	fma.rn.f64 	%fd130, %fd127, %fd118, %fd128;
	fma.rn.f64 	%fd131, %fd130, %fd118, %fd129;
	fma.rn.f64 	%fd132, %fd131, %fd151, %fd151;
	fma.rn.f64 	%fd133, %fd131, %fd118, 0d3FF0000000000000;
	selp.f64 	%fd134, %fd133, %fd132, %p14;
	and.b32  	%r56, %r62, 2;
	setp.eq.s32 	%p15, %r56, 0;
	mov.f64 	%fd135, 0d0000000000000000;
	sub.f64 	%fd136, %fd135, %fd134;
	selp.f64 	%fd137, %fd134, %fd136, %p15;
	mul.f64 	%fd138, %fd1, %fd137;
	mul.f64 	%fd139, %fd14, %fd117;
	mul.f64 	%fd140, %fd15, %fd138;
	sub.f64 	%fd141, %fd139, %fd140;
	mul.f64 	%fd142, %fd14, %fd138;
	fma.rn.f64 	%fd143, %fd15, %fd117, %fd142;
	add.f64 	%fd148, %fd148, %fd141;
	add.f64 	%fd147, %fd147, %fd143;
	add.f64 	%fd146, %fd146, 0d3FF0000000000000;
	add.s32 	%r59, %r59, 1;
	setp.ne.s32 	%p16, %r59, 0;
	add.s64 	%rd81, %rd81, %rd3;
	add.s64 	%rd80, %rd80, 8;
	@%p16 bra 	$L__BB0_6;
	add.s32 	%r58, %r58, 1;
	setp.ne.s32 	%p17, %r58, %r23;
	@%p17 bra 	$L__BB0_5;
	mul.wide.s32 	%rd71, %r63, 8;
	add.s64 	%rd72, %rd2, %rd71;
	st.global.f64 	[%rd72], %fd148;
	add.s64 	%rd73, %rd1, %rd71;
	st.global.f64 	[%rd73], %fd147;
	add.s32 	%r63, %r63, %r3;
	setp.lt.s32 	%p18, %r63, %r25;
	@%p18 bra 	$L__BB0_4;
	bra.uni 	$L__BB0_20;
$L__BB0_18:
	mul.wide.s32 	%rd38, %r63, 8;
	add.s64 	%rd39, %rd2, %rd38;
	mov.b64 	%rd40, 0;
	st.global.u64 	[%rd39], %rd40;
	add.s64 	%rd41, %rd1, %rd38;
	st.global.u64 	[%rd41], %rd40;
	add.s32 	%r63, %r63, %r3;
	setp.lt.s32 	%p5, %r63, %r25;
	@%p5 bra 	$L__BB0_18;
	bra.uni 	$L__BB0_20;
$L__BB0_19:
	mul.wide.s32 	%rd34, %r63, 8;
	add.s64 	%rd35, %rd2, %rd34;
	mov.b64 	%rd36, 0;
	st.global.u64 	[%rd35], %rd36;
	add.s64 	%rd37, %rd1, %rd34;
	st.global.u64 	[%rd37], %rd36;
	add.s32 	%r63, %r63, %r3;
	setp.lt.s32 	%p3, %r63, %r25;
	@%p3 bra 	$L__BB0_19;
$L__BB0_20:
	ret;

}
.func  (.param .align 16 .b8 func_retval0[16]) __internal_trig_reduction_slowpathd(
	.param .b64 __internal_trig_reduction_slowpathd_param_0
)
{
	.local .align 8 .b8 	__local_depot1[40];
	.reg .b64 	%SP;
	.reg .b64 	%SPL;
	.reg .pred 	%p<10>;
	.reg .b32 	%r<47>;
	.reg .b64 	%rd<74>;
	.reg .b64 	%fd<5>;

	mov.u64 	%SPL, __local_depot1;
	ld.param.f64 	%fd4, [__internal_trig_reduction_slowpathd_param_0];
	add.u64 	%rd1, %SPL, 0;
	{
	.reg .b32 %temp; 
	mov.b64 	{%temp, %r1}, %fd4;
	}
	shr.u32 	%r2, %r1, 20;
	and.b32  	%r3, %r2, 2047;
	setp.eq.s32 	%p1, %r3, 2047;
	mov.b32 	%r46, 0;
	@%p1 bra 	$L__BB1_9;
	add.s32 	%r20, %r3, -1024;
	mov.b64 	%rd20, %fd4;
	shl.b64 	%rd2, %rd20, 11;
	shr.u32 	%r4, %r20, 6;
	sub.s32 	%r45, 15, %r4;
	sub.s32 	%r21, 19, %r4;
	setp.lt.u32 	%p2, %r20, 128;
	selp.b32 	%r6, 18, %r21, %p2;
	setp.ge.s32 	%p3, %r45, %r6;
	mov.b64 	%rd70, 0;
	@%p3 bra 	$L__BB1_4;
	add.s32 	%r23, %r6, %r4;
	neg.s32 	%r43, %r23;
	or.b64  	%rd3, %rd2, -9223372036854775808;
	mov.b64 	%rd70, 0;
	mov.b32 	%r42, 0;
	mov.u64 	%rd25, __cudart_i2opi_d;
	mov.u32 	%r44, %r45;
$L__BB1_3:
	.pragma "nounroll";
	mul.wide.s32 	%rd22, %r42, 8;
	add.s64 	%rd23, %rd1, %rd22;
	mul.wide.s32 	%rd24, %r44, 8;
	add.s64 	%rd26, %rd25, %rd24;
	ld.global.nc.u64 	%rd27, [%rd26];
	{
	.reg .u32 %r0, %r1, %r2, %r3, %alo, %ahi, %blo, %bhi, %clo, %chi;
	mov.b64 	{%alo,%ahi}, %rd27;
	mov.b64 	{%blo,%bhi}, %rd3;
	mov.b64 	{%clo,%chi}, %rd70;
	mad.lo.cc.u32 	%r0, %alo, %blo, %clo;
	madc.hi.cc.u32 	%r1, %alo, %blo, %chi;
	madc.hi.u32 	%r2, %alo, %bhi, 0;
	mad.lo.cc.u32 	%r1, %alo, %bhi, %r1;
	madc.hi.cc.u32 	%r2, %ahi, %blo, %r2;
	madc.hi.u32 	%r3, %ahi, %bhi, 0;
	mad.lo.cc.u32 	%r1, %ahi, %blo, %r1;
	madc.lo.cc.u32 	%r2, %ahi, %bhi, %r2;
	addc.u32 	%r3, %r3, 0;
	mov.b64 	%rd28, {%r0,%r1};
	mov.b64 	%rd70, {%r2,%r3};
	}
	st.local.u64 	[%rd23], %rd28;
	add.s32 	%r44, %r44, 1;
	add.s32 	%r43, %r43, 1;
	add.s32 	%r42, %r42, 1;
	setp.ne.s32 	%p4, %r43, -15;
	mov.u32 	%r45, %r6;
	@%p4 bra 	$L__BB1_3;
$L__BB1_4:
	cvt.s64.s32 	%rd29, %r45;
	cvt.u64.u32 	%rd30, %r4;
	add.s64 	%rd31, %rd30, %rd29;
	shl.b64 	%rd32, %rd31, 3;
	add.s64 	%rd33, %rd1, %rd32;
	st.local.u64 	[%rd33+-120], %rd70;
	and.b32  	%r15, %r2, 63;
	ld.local.u64 	%rd72, [%rd1+16];
	ld.local.u64 	%rd71, [%rd1+24];
	setp.eq.s32 	%p5, %r15, 0;
	@%p5 bra 	$L__BB1_6;
	shl.b64 	%rd34, %rd71, %r15;
	shr.u64 	%rd35, %rd72, 1;
	xor.b32  	%r24, %r15, 63;
	shr.u64 	%rd36, %rd35, %r24;
	or.b64  	%rd71, %rd34, %rd36;
	ld.local.u64 	%rd37, [%rd1+8];
	shl.b64 	%rd38, %rd72, %r15;
	shr.u64 	%rd39, %rd37, 1;
	shr.u64 	%rd40, %rd39, %r24;
	or.b64  	%rd72, %rd38, %rd40;
$L__BB1_6:
	and.b32  	%r25, %r1, -2147483648;
	shr.u64 	%rd41, %rd71, 62;
	cvt.u32.u64 	%r26, %rd41;
	mov.b64 	{%r27, %r28}, %rd71;
	mov.b64 	{%r29, %r30}, %rd72;
	shf.l.wrap.b32 	%r31, %r30, %r27, 2;
	shf.l.wrap.b32 	%r32, %r27, %r28, 2;
	mov.b64 	%rd42, {%r31, %r32};
	shl.b64 	%rd43, %rd72, 2;
	shr.u64 	%rd44, %rd42, 63;
	cvt.u32.u64 	%r33, %rd44;
	add.s32 	%r34, %r33, %r26;
	setp.eq.s32 	%p6, %r25, 0;
	neg.s32 	%r35, %r34;
	selp.b32 	%r46, %r34, %r35, %p6;
	setp.gt.s64 	%p7, %rd42, -1;
	mov.b64 	%rd45, 0;
	{
	.reg .u32 %r0, %r1, %r2, %r3, %a0, %a1, %a2, %a3, %b0, %b1, %b2, %b3;
	mov.b64 	{%a0,%a1}, %rd45;
	mov.b64 	{%a2,%a3}, %rd45;
	mov.b64 	{%b0,%b1}, %rd43;
	mov.b64 	{%b2,%b3}, %rd42;
	sub.cc.u32 	%r0, %a0, %b0;
	subc.cc.u32 	%r1, %a1, %b1;
	subc.cc.u32 	%r2, %a2, %b2;
	subc.u32 	%r3, %a3, %b3;
	mov.b64 	%rd46, {%r0,%r1};
	mov.b64 	%rd47, {%r2,%r3};
	}
	xor.b32  	%r36, %r25, -2147483648;
	selp.b64 	%rd73, %rd42, %rd47, %p7;
	selp.b64 	%rd14, %rd43, %rd46, %p7;
	selp.b32 	%r17, %r25, %r36, %p7;
	clz.b64 	%r37, %rd73;
	cvt.u64.u32 	%rd15, %r37;
	setp.eq.s32 	%p8, %r37, 0;
	@%p8 bra 	$L__BB1_8;
	cvt.u32.u64 	%r38, %rd15;
	and.b32  	%r39, %r38, 63;
	shl.b64 	%rd48, %rd73, %r39;
	shr.u64 	%rd49, %rd14, 1;
	not.b32 	%r40, %r38;
	and.b32  	%r41, %r40, 63;
	shr.u64 	%rd50, %rd49, %r41;
	or.b64  	%rd73, %rd48, %rd50;
$L__BB1_8:
	mov.b64 	%rd51, -3958705157555305931;
	{
	.reg .u32 %r0, %r1, %r2, %r3, %alo, %ahi, %blo, %bhi;
	mov.b64 	{%alo,%ahi}, %rd73;
	mov.b64 	{%blo,%bhi}, %rd51;
	mul.lo.u32 	%r0, %alo, %blo;
	mul.hi.u32 	%r1, %alo, %blo;
	mad.lo.cc.u32 	%r1, %alo, %bhi, %r1;
	madc.hi.u32 	%r2, %alo, %bhi, 0;
	mad.lo.cc.u32 	%r1, %ahi, %blo, %r1;
	madc.hi.cc.u32 	%r2, %ahi, %blo, %r2;
	madc.hi.u32 	%r3, %ahi, %bhi, 0;
	mad.lo.cc.u32 	%r2, %ahi, %bhi, %r2;
	addc.u32 	%r3, %r3, 0;
	mov.b64 	%rd52, {%r0,%r1};
	mov.b64 	%rd53, {%r2,%r3};
	}
	setp.gt.s64 	%p9, %rd53, 0;
	{
	.reg .u32 %r0, %r1, %r2, %r3, %a0, %a1, %a2, %a3, %b0, %b1, %b2, %b3;
	mov.b64 	{%a0,%a1}, %rd52;
	mov.b64 	{%a2,%a3}, %rd53;
	mov.b64 	{%b0,%b1}, %rd52;
	mov.b64 	{%b2,%b3}, %rd53;
	add.cc.u32 	%r0, %a0, %b0;
	addc.cc.u32 	%r1, %a1, %b1;
	addc.cc.u32 	%r2, %a2, %b2;
	addc.u32 	%r3, %a3, %b3;
	mov.b64 	%rd54, {%r0,%r1};
	mov.b64 	%rd55, {%r2,%r3};
	}
	selp.b64 	%rd56, %rd55, %rd53, %p9;
	selp.s64 	%rd57, -1, 0, %p9;
	sub.s64 	%rd58, %rd57, %rd15;
	cvt.u64.u32 	%rd59, %r17;
	shl.b64 	%rd60, %rd59, 32;
	add.s64 	%rd61, %rd56, 1;
	shr.u64 	%rd62, %rd61, 10;
	add.s64 	%rd63, %rd62, 1;
	shr.u64 	%rd64, %rd63, 1;
	shl.b64 	%rd65, %rd58, 52;
	add.s64 	%rd66, %rd65, %rd64;
	add.s64 	%rd67, %rd66, 4602678819172646912;
	or.b64  	%rd68, %rd67, %rd60;
	mov.b64 	%fd4, %rd68;
$L__BB1_9:
	st.param.f64 	[func_retval0], %fd4;
	st.param.b32 	[func_retval0+8], %r46;
	ret;

}


// ===== COMPILED SASS (sm_100) =====

	.target	sm_100

	.elftype	@"ET_EXEC"


//--------------------- .note.nv.tkinfo           --------------------------
	.section	.note.nv.tkinfo,"",@"SHT_NOTE"
	.sectionflags	@"SHF_NOTE_NV_TKINFO"
	.tkinfo
        /*0018*/ 	.word	0x00000002
        /*0030*/ 	.string	""
        /*0030*/ 	.string	"ptxas"
        /*0030*/ 	.string	"Cuda compilation tools, release 13.0, V13.0.88"
        /*0030*/ 	.string	"Build cuda_13.0.r13.0/compiler.36424714_0"
        /*0030*/ 	.string	"-arch sm_100 -m 64 "



//--------------------- .note.nv.cuinfo           --------------------------
	.section	.note.nv.cuinfo,"",@"SHT_NOTE"
	.sectionflags	@"SHF_NOTE_NV_CUINFO"
        /*0018*/ 	.short	0x0002
        /*001a*/ 	.short	0x0064
        /*001c*/ 	.short	0x0082
	.zero		2


//--------------------- .nv.info                  --------------------------
	.section	.nv.info,"",@"SHT_CUDA_INFO"
	.align	4


	//----- nvinfo : EIATTR_REGCOUNT
	.align		4
        /*0000*/ 	.byte	0x04, 0x2f
        /*0002*/ 	.short	(.L_3 - .L_2)
	.align		4
.L_2:
        /*0004*/ 	.word	index@(_Z9MF_KernelPdS_PKdS1_S1_S1_S1_S1_S1_S1_S1_S1_S1_S1_S1_S1_iii)
        /*0008*/ 	.word	0x0000003e


	//----- nvinfo : EIATTR_FRAME_SIZE
	.align		4
.L_3:
        /*000c*/ 	.byte	0x04, 0x11
        /*000e*/ 	.short	(.L_5 - .L_4)
	.align		4
.L_4:
        /*0010*/ 	.word	index@($_Z9MF_KernelPdS_PKdS1_S1_S1_S1_S1_S1_S1_S1_S1_S1_S1_S1_S1_iii$__internal_trig_reduction_slowpathd)
        /*0014*/ 	.word	0x00000028


	//----- nvinfo : EIATTR_FRAME_SIZE
	.align		4
.L_5:
        /*0018*/ 	.byte	0x04, 0x11
        /*001a*/ 	.short	(.L_7 - .L_6)
	.align		4
.L_6:
        /*001c*/ 	.word	index@($__internal_1_$__cuda_sm20_dsqrt_rn_f64_mediumpath_v1)
        /*0020*/ 	.word	0x00000028


	//----- nvinfo : EIATTR_FRAME_SIZE
	.align		4
.L_7:
        /*0024*/ 	.byte	0x04, 0x11
        /*0026*/ 	.short	(.L_9 - .L_8)
	.align		4
.L_8:
        /*0028*/ 	.word	index@($__internal_0_$__cuda_sm20_div_rn_f64_full)
        /*002c*/ 	.word	0x00000028


	//----- nvinfo : EIATTR_FRAME_SIZE
	.align		4
.L_9:
        /*0030*/ 	.byte	0x04, 0x11
        /*0032*/ 	.short	(.L_11 - .L_10)
	.align		4
.L_10:
        /*0034*/ 	.word	index@(_Z9MF_KernelPdS_PKdS1_S1_S1_S1_S1_S1_S1_S1_S1_S1_S1_S1_S1_iii)
        /*0038*/ 	.word	0x00000028


	//----- nvinfo : EIATTR_MIN_STACK_SIZE
	.align		4
.L_11:
        /*003c*/ 	.byte	0x04, 0x12
        /*003e*/ 	.short	(.L_13 - .L_12)
	.align		4
.L_12:
        /*0040*/ 	.word	index@(_Z9MF_KernelPdS_PKdS1_S1_S1_S1_S1_S1_S1_S1_S1_S1_S1_S1_S1_iii)
        /*0044*/ 	.word	0x00000028
.L_13:


//--------------------- .nv.compat                --------------------------
	.section	.nv.compat,"",@"SHT_CUDA_COMPAT_INFO"
	.align	4
        /*0000*/ 	.byte	0x02, 0x09, 0x00, 0x00, 0x02, 0x02, 0x01, 0x00, 0x02, 0x05, 0x05, 0x00, 0x03, 0x07, 0x01, 0x01
        /*0010*/ 	.byte	0x02, 0x03, 0x00, 0x00, 0x02, 0x06, 0x01, 0x00, 0x04, 0x0b, 0x08, 0x00, 0x01, 0x00, 0x00, 0x00
        /*0020*/ 	.byte	0x00, 0x00, 0x00, 0x00


//--------------------- .nv.info._Z9MF_KernelPdS_PKdS1_S1_S1_S1_S1_S1_S1_S1_S1_S1_S1_S1_S1_iii --------------------------
	.section	.nv.info._Z9MF_KernelPdS_PKdS1_S1_S1_S1_S1_S1_S1_S1_S1_S1_S1_S1_S1_iii,"",@"SHT_CUDA_INFO"
	.sectionflags	@""
	.align	4


	//----- nvinfo : EIATTR_CUDA_API_VERSION
	.align		4
        /*0000*/ 	.byte	0x04, 0x37
        /*0002*/ 	.short	(.L_15 - .L_14)
.L_14:
        /*0004*/ 	.word	0x00000082


	//----- nvinfo : EIATTR_KPARAM_INFO
	.align		4
.L_15:
        /*0008*/ 	.byte	0x04, 0x17
        /*000a*/ 	.short	(.L_17 - .L_16)
.L_16:
        /*000c*/ 	.word	0x00000000
        /*0010*/ 	.short	0x0012
        /*0012*/ 	.short	0x0088
        /*0014*/ 	.byte	0x00, 0xf0, 0x11, 0x00


	//----- nvinfo : EIATTR_KPARAM_INFO
	.align		4
.L_17:
        /*0018*/ 	.byte	0x04, 0x17
        /*001a*/ 	.short	(.L_19 - .L_18)
.L_18:
        /*001c*/ 	.word	0x00000000
        /*0020*/ 	.short	0x0011
        /*0022*/ 	.short	0x0084
        /*0024*/ 	.byte	0x00, 0xf0, 0x11, 0x00


	//----- nvinfo : EIATTR_KPARAM_INFO
	.align		4
.L_19:
        /*0028*/ 	.byte	0x04, 0x17
        /*002a*/ 	.short	(.L_21 - .L_20)
.L_20:
        /*002c*/ 	.word	0x00000000
        /*0030*/ 	.short	0x0010
        /*0032*/ 	.short	0x0080
        /*0034*/ 	.byte	0x00, 0xf0, 0x11, 0x00


	//----- nvinfo : EIATTR_KPARAM_INFO
	.align		4
.L_21:
        /*0038*/ 	.byte	0x04, 0x17
        /*003a*/ 	.short	(.L_23 - .L_22)
.L_22:
        /*003c*/ 	.word	0x00000000
        /*0040*/ 	.short	0x000f
        /*0042*/ 	.short	0x0078
        /*0044*/ 	.byte	0x00, 0xf5, 0x21, 0x00


	//----- nvinfo : EIATTR_KPARAM_INFO
	.align		4
.L_23:
        /*0048*/ 	.byte	0x04, 0x17
        /*004a*/ 	.short	(.L_25 - .L_24)
.L_24:
        /*004c*/ 	.word	0x00000000
        /*0050*/ 	.short	0x000e
        /*0052*/ 	.short	0x0070
        /*0054*/ 	.byte	0x00, 0xf5, 0x21, 0x00


	//----- nvinfo : EIATTR_KPARAM_INFO
	.align		4
.L_25:
        /*0058*/ 	.byte	0x04, 0x17
        /*005a*/ 	.short	(.L_27 - .L_26)
.L_26:
        /*005c*/ 	.word	0x00000000
        /*0060*/ 	.short	0x000d
        /*0062*/ 	.short	0x0068
        /*0064*/ 	.byte	0x00, 0xf5, 0x21, 0x00


	//----- nvinfo : EIATTR_KPARAM_INFO
	.align		4
.L_27:
        /*0068*/ 	.byte	0x04, 0x17
        /*006a*/ 	.short	(.L_29 - .L_28)
.L_28:
        /*006c*/ 	.word	0x00000000
        /*0070*/ 	.short	0x000c
        /*0072*/ 	.short	0x0060
        /*0074*/ 	.byte	0x00, 0xf5, 0x21, 0x00


	//----- nvinfo : EIATTR_KPARAM_INFO
	.align		4
.L_29:
        /*0078*/ 	.byte	0x04, 0x17
        /*007a*/ 	.short	(.L_31 - .L_30)
.L_30:
        /*007c*/ 	.word	0x00000000
        /*0080*/ 	.short	0x000b
        /*0082*/ 	.short	0x0058
        /*0084*/ 	.byte	0x00, 0xf5, 0x21, 0x00


	//----- nvinfo : EIATTR_KPARAM_INFO
	.align		4
.L_31:
        /*0088*/ 	.byte	0x04, 0x17
        /*008a*/ 	.short	(.L_33 - .L_32)
.L_32:
        /*008c*/ 	.word	0x00000000
        /*0090*/ 	.short	0x000a
        /*0092*/ 	.short	0x0050
        /*0094*/ 	.byte	0x00, 0xf5, 0x21, 0x00


	//----- nvinfo : EIATTR_KPARAM_INFO
	.align		4
.L_33:
        /*0098*/ 	.byte	0x04, 0x17
        /*009a*/ 	.short	(.L_35 - .L_34)
.L_34:
        /*009c*/ 	.word	0x00000000
        /*00a0*/ 	.short	0x0009
        /*00a2*/ 	.short	0x0048
        /*00a4*/ 	.byte	0x00, 0xf5, 0x21, 0x00


	//----- nvinfo : EIATTR_KPARAM_INFO
	.align		4
.L_35:
        /*00a8*/ 	.byte	0x04, 0x17
        /*00aa*/ 	.short	(.L_37 - .L_36)
.L_36:
        /*00ac*/ 	.word	0x00000000
        /*00b0*/ 	.short	0x0008
        /*00b2*/ 	.short	0x0040
        /*00b4*/ 	.byte	0x00, 0xf5, 0x21, 0x00


	//----- nvinfo : EIATTR_KPARAM_INFO
	.align		4
.L_37:
        /*00b8*/ 	.byte	0x04, 0x17
        /*00ba*/ 	.short	(.L_39 - .L_38)
.L_38:
        /*00bc*/ 	.word	0x00000000
        /*00c0*/ 	.short	0x0007
        /*00c2*/ 	.short	0x0038
        /*00c4*/ 	.byte	0x00, 0xf5, 0x21, 0x00


	//----- nvinfo : EIATTR_KPARAM_INFO
	.align		4
.L_39:
        /*00c8*/ 	.byte	0x04, 0x17
        /*00ca*/ 	.short	(.L_41 - .L_40)
.L_40:
        /*00cc*/ 	.word	0x00000000
        /*00d0*/ 	.short	0x0006
        /*00d2*/ 	.short	0x0030
        /*00d4*/ 	.byte	0x00, 0xf5, 0x21, 0x00


	//----- nvinfo : EIATTR_KPARAM_INFO
	.align		4
.L_41:
        /*00d8*/ 	.byte	0x04, 0x17
        /*00da*/ 	.short	(.L_43 - .L_42)
.L_42:
        /*00dc*/ 	.word	0x00000000
        /*00e0*/ 	.short	0x0005
        /*00e2*/ 	.short	0x0028
        /*00e4*/ 	.byte	0x00, 0xf5, 0x21, 0x00


	//----- nvinfo : EIATTR_KPARAM_INFO
	.align		4
.L_43:
        /*00e8*/ 	.byte	0x04, 0x17
        /*00ea*/ 	.short	(.L_45 - .L_44)
.L_44:
        /*00ec*/ 	.word	0x00000000
        /*00f0*/ 	.short	0x0004
        /*00f2*/ 	.short	0x0020
        /*00f4*/ 	.byte	0x00, 0xf5, 0x21, 0x00


	//----- nvinfo : EIATTR_KPARAM_INFO
	.align		4
.L_45:
        /*00f8*/ 	.byte	0x04, 0x17
        /*00fa*/ 	.short	(.L_47 - .L_46)
.L_46:
        /*00fc*/ 	.word	0x00000000
        /*0100*/ 	.short	0x0003
        /*0102*/ 	.short	0x0018
        /*0104*/ 	.byte	0x00, 0xf5, 0x21, 0x00


	//----- nvinfo : EIATTR_KPARAM_INFO
	.align		4
.L_47:
        /*0108*/ 	.byte	0x04, 0x17
        /*010a*/ 	.short	(.L_49 - .L_48)
.L_48:
        /*010c*/ 	.word	0x00000000
        /*0110*/ 	.short	0x0002
        /*0112*/ 	.short	0x0010
        /*0114*/ 	.byte	0x00, 0xf5, 0x21, 0x00


	//----- nvinfo : EIATTR_KPARAM_INFO
	.align		4
.L_49:
        /*0118*/ 	.byte	0x04, 0x17
        /*011a*/ 	.short	(.L_51 - .L_50)
.L_50:
        /*011c*/ 	.word	0x00000000
        /*0120*/ 	.short	0x0001
        /*0122*/ 	.short	0x0008
        /*0124*/ 	.byte	0x00, 0xf5, 0x21, 0x00


	//----- nvinfo : EIATTR_KPARAM_INFO
	.align		4
.L_51:
        /*0128*/ 	.byte	0x04, 0x17
        /*012a*/ 	.short	(.L_53 - .L_52)
.L_52:
        /*012c*/ 	.word	0x00000000
        /*0130*/ 	.short	0x0000
        /*0132*/ 	.short	0x0000
        /*0134*/ 	.byte	0x00, 0xf5, 0x21, 0x00


	//----- nvinfo : EIATTR_SPARSE_MMA_MASK
	.align		4
.L_53:
        /*0138*/ 	.byte	0x03, 0x50
        /*013a*/ 	.short	0x0000


	//----- nvinfo : EIATTR_MAXREG_COUNT
	.align		4
        /*013c*/ 	.byte	0x03, 0x1b
        /*013e*/ 	.short	0x00ff


	//----- nvinfo : EIATTR_MERCURY_ISA_VERSION
	.align		4
        /*0140*/ 	.byte	0x03, 0x5f
        /*0142*/ 	.short	0x0101


	//----- nvinfo : EIATTR_VRC_CTA_INIT_COUNT
	.align		4
        /*0144*/ 	.byte	0x02, 0x4a
	.zero		1
	.zero		1


	//----- nvinfo : EIATTR_EXIT_INSTR_OFFSETS
	.align		4
        /*0148*/ 	.byte	0x04, 0x1c
        /*014a*/ 	.short	(.L_55 - .L_54)


	//   ....[0]....
.L_54:
        /*014c*/ 	.word	0x00000080


	//   ....[1]....
        /*0150*/ 	.word	0x00000180


	//   ....[2]....
        /*0154*/ 	.word	0x00000250


	//   ....[3]....
        /*0158*/ 	.word	0x00001960


	//----- nvinfo : EIATTR_CRS_STACK_SIZE
	.align		4
.L_55:
        /*015c*/ 	.byte	0x04, 0x1e
        /*015e*/ 	.short	(.L_57 - .L_56)
.L_56:
        /*0160*/ 	.word	0x00000000


	//----- nvinfo : EIATTR_CBANK_PARAM_SIZE
	.align		4
.L_57:
        /*0164*/ 	.byte	0x03, 0x19
        /*0166*/ 	.short	0x008c


	//----- nvinfo : EIATTR_PARAM_CBANK
	.align		4
        /*0168*/ 	.byte	0x04, 0x0a
        /*016a*/ 	.short	(.L_59 - .L_58)
	.align		4
.L_58:
        /*016c*/ 	.word	index@(.nv.constant0._Z9MF_KernelPdS_PKdS1_S1_S1_S1_S1_S1_S1_S1_S1_S1_S1_S1_S1_iii)
        /*0170*/ 	.short	0x0380
        /*0172*/ 	.short	0x008c


	//----- nvinfo : EIATTR_SW_WAR
	.align		4
.L_59:
        /*0174*/ 	.byte	0x04, 0x36
        /*0176*/ 	.short	(.L_61 - .L_60)
.L_60:
        /*0178*/ 	.word	0x00000008
.L_61:


//--------------------- .nv.callgraph             --------------------------
	.section	.nv.callgraph,"",@"SHT_CUDA_CALLGRAPH"
	.align	4
	.sectionentsize	8
	.align		4
        /*0000*/ 	.word	0x00000000
	.align		4
        /*0004*/ 	.word	0xffffffff
	.align		4
        /*0008*/ 	.word	0x00000000
	.align		4
        /*000c*/ 	.word	0xfffffffe
	.align		4
        /*0010*/ 	.word	0x00000000
	.align		4
        /*0014*/ 	.word	0xfffffffd
	.align		4
        /*0018*/ 	.word	0x00000000
	.align		4
        /*001c*/ 	.word	0xfffffffc


//--------------------- .nv.constant4             --------------------------
	.section	.nv.constant4,"a",@progbits
	.align	8
	.align		8
.nv.constant4:
        /*0000*/ 	.dword	__cudart_i2opi_d
	.align		8
        /*0008*/ 	.dword	__cudart_sin_cos_coeffs


//--------------------- .text._Z9MF_KernelPdS_PKdS1_S1_S1_S1_S1_S1_S1_S1_S1_S1_S1_S1_S1_iii --------------------------
	.section	.text._Z9MF_KernelPdS_PKdS1_S1_S1_S1_S1_S1_S1_S1_S1_S1_S1_S1_S1_iii,"ax",@progbits
	.align	128
        .global         _Z9MF_KernelPdS_PKdS1_S1_S1_S1_S1_S1_S1_S1_S1_S1_S1_S1_S1_iii
        .type           _Z9MF_KernelPdS_PKdS1_S1_S1_S1_S1_S1_S1_S1_S1_S1_S1_S1_S1_iii,@function
        .size           _Z9MF_KernelPdS_PKdS1_S1_S1_S1_S1_S1_S1_S1_S1_S1_S1_S1_S1_iii,(.L_x_41 - _Z9MF_KernelPdS_PKdS1_S1_S1_S1_S1_S1_S1_S1_S1_S1_S1_S1_S1_iii)
        .other          _Z9MF_KernelPdS_PKdS1_S1_S1_S1_S1_S1_S1_S1_S1_S1_S1_S1_S1_iii,@"STO_CUDA_ENTRY STV_DEFAULT"
_Z9MF_KernelPdS_PKdS1_S1_S1_S1_S1_S1_S1_S1_S1_S1_S1_S1_S1_iii:
.text._Z9MF_KernelPdS_PKdS1_S1_S1_S1_S1_S1_S1_S1_S1_S1_S1_S1_S1_iii:
[----:B------:R-:W0:Y:S01]  /*0000*/  LDC R1, c[0x0][0x37c] ;  /* 0x0000df00ff017b82 */ /* 0x000e220000000800 */
[----:B------:R-:W1:Y:S07]  /*0010*/  S2R R48, SR_TID.X ;  /* 0x0000000000307919 */ /* 0x000e6e0000002100 */
[----:B------:R-:W1:Y:S01]  /*0020*/  S2UR UR4, SR_CTAID.X ;  /* 0x00000000000479c3 */ /* 0x000e620000002500 */
[----:B------:R-:W2:Y:S01]  /*0030*/  LDCU UR5, c[0x0][0x408] ;  /* 0x00008100ff0577ac */ /* 0x000ea20008000800 */
[----:B0-----:R-:W-:-:S06]  /*0040*/  VIADD R1, R1, 0xffffffd8 ;  /* 0xffffffd801017836 */ /* 0x001fcc0000000000 */
[----:B------:R-:W1:Y:S02]  /*0050*/  LDC R47, c[0x0][0x360] ;  /* 0x0000d800ff2f7b82 */ /* 0x000e640000000800 */
[----:B-1----:R-:W-:-:S05]  /*0060*/  IMAD R48, R47, UR4, R48 ;  /* 0x000000042f307c24 */ /* 0x002fca000f8e0230 */
[----:B--2---:R-:W-:-:S13]  /*0070*/  ISETP.GE.AND P0, PT, R48, UR5, PT ;  /* 0x0000000530007c0c */ /* 0x004fda000bf06270 */
[----:B------:R-:W-:Y:S05]  /*0080*/  @P0 EXIT ;  /* 0x000000000000094d */ /* 0x000fea0003800000 */
[----:B------:R-:W0:Y:S01]  /*0090*/  LDCU UR6, c[0x0][0x400] ;  /* 0x00008000ff0677ac */ /* 0x000e220008000800 */
[----:B------:R-:W1:Y:S01]  /*00a0*/  LDC.64 R6, c[0x0][0x380] ;  /* 0x0000e000ff067b82 */ /* 0x000e620000000a00 */
[----:B------:R-:W2:Y:S07]  /*00b0*/  LDCU UR4, c[0x0][0x370] ;  /* 0x00006e00ff0477ac */ /* 0x000eae0008000800 */
[----:B------:R-:W3:Y:S01]  /*00c0*/  LDC.64 R8, c[0x0][0x388] ;  /* 0x0000e200ff087b82 */ /* 0x000ee20000000a00 */
[----:B0-----:R-:W-:Y:S01]  /*00d0*/  UISETP.GT.AND UP0, UPT, UR6, URZ, UPT ;  /* 0x000000ff0600728c */ /* 0x001fe2000bf04270 */
[----:B------:R-:W0:Y:S01]  /*00e0*/  LDCU.64 UR6, c[0x0][0x358] ;  /* 0x00006b00ff0677ac */ /* 0x000e220008000a00 */
[----:B--2---:R-:W-:-:S07]  /*00f0*/  IMAD R47, R47, UR4, RZ ;  /* 0x000000042f2f7c24 */ /* 0x004fce000f8e02ff */
[----:B------:R-:W-:Y:S05]  /*0100*/  BRA.U UP0, `(.L_x_0) ;  /* 0x0000000100207547 */ /* 0x000fea000b800000 */
.L_x_1:
[----:B-1----:R-:W-:-:S04]  /*0110*/  IMAD.WIDE R2, R48, 0x8, R6 ;  /* 0x0000000830027825 */ /* 0x002fc800078e0206 */
[----:B---3--:R-:W-:Y:S01]  /*0120*/  IMAD.WIDE R4, R48, 0x8, R8 ;  /* 0x0000000830047825 */ /* 0x008fe200078e0208 */
[----:B0-----:R2:W-:Y:S03]  /*0130*/  STG.E.64 desc[UR6][R2.64], RZ ;  /* 0x000000ff02007986 */ /* 0x0015e6000c101b06 */
[----:B------:R-:W-:Y:S01]  /*0140*/  IMAD.IADD R48, R47, 0x1, R48 ;  /* 0x000000012f307824 */ /* 0x000fe200078e0230 */
[----:B------:R2:W-:Y:S04]  /*0150*/  STG.E.64 desc[UR6][R4.64], RZ ;  /* 0x000000ff04007986 */ /* 0x0005e8000c101b06 */
[----:B------:R-:W-:-:S13]  /*0160*/  ISETP.GE.AND P0, PT, R48, UR5, PT ;  /* 0x0000000530007c0c */ /* 0x000fda000bf06270 */
[----:B--2---:R-:W-:Y:S05]  /*0170*/  @!P0 BRA `(.L_x_1) ;  /* 0xfffffffc00e48947 */ /* 0x004fea000383ffff */
[----:B------:R-:W-:Y:S05]  /*0180*/  EXIT ;  /* 0x000000000000794d */ /* 0x000fea0003800000 */
.L_x_0:
[----:B------:R-:W2:Y:S01]  /*0190*/  LDCU UR4, c[0x0][0x404] ;  /* 0x00008080ff0477ac */ /* 0x000ea20008000800 */
[----:B------:R-:W4:Y:S08]  /*01a0*/  LDC.64 R2, c[0x0][0x380] ;  /* 0x0000e000ff027b82 */ /* 0x000f300000000a00 */
[----:B-1----:R-:W1:Y:S01]  /*01b0*/  LDC.64 R6, c[0x0][0x388] ;  /* 0x0000e200ff067b82 */ /* 0x002e620000000a00 */
[----:B--2---:R-:W-:-:S09]  /*01c0*/  UISETP.GT.AND UP0, UPT, UR4, URZ, UPT ;  /* 0x000000ff0400728c */ /* 0x004fd2000bf04270 */
[----:B------:R-:W-:Y:S05]  /*01d0*/  BRA.U UP0, `(.L_x_2) ;  /* 0x0000000100207547 */ /* 0x000fea000b800000 */
.L_x_3:
[----:B----4-:R-:W-:-:S04]  /*01e0*/  IMAD.WIDE R4, R48, 0x8, R2 ;  /* 0x0000000830047825 */ /* 0x010fc800078e0202 */
[----:B-1-3--:R-:W-:Y:S01]  /*01f0*/  IMAD.WIDE R8, R48, 0x8, R6 ;  /* 0x0000000830087825 */ /* 0x00afe200078e0206 */
[----:B0-----:R2:W-:Y:S03]  /*0200*/  STG.E.64 desc[UR6][R4.64], RZ ;  /* 0x000000ff04007986 */ /* 0x0015e6000c101b06 */
[----:B------:R-:W-:Y:S01]  /*0210*/  IMAD.IADD R48, R47, 0x1, R48 ;  /* 0x000000012f307824 */ /* 0x000fe200078e0230 */
[----:B------:R2:W-:Y:S04]  /*0220*/  STG.E.64 desc[UR6][R8.64], RZ ;  /* 0x000000ff08007986 */ /* 0x0005e8000c101b06 */
[----:B------:R-:W-:-:S13]  /*0230*/  ISETP.GE.AND P0, PT, R48, UR5, PT ;  /* 0x0000000530007c0c */ /* 0x000fda000bf06270 */
[----:B--2---:R-:W-:Y:S05]  /*0240*/  @!P0 BRA `(.L_x_3) ;  /* 0xfffffffc00e48947 */ /* 0x004fea000383ffff */
[----:B------:R-:W-:Y:S05]  /*0250*/  EXIT ;  /* 0x000000000000794d */ /* 0x000fea0003800000 */
.L_x_2:
[----:B----4-:R-:W-:Y:S01]  /*0260*/  IMAD.MOV.U32 R2, RZ, RZ, 0x0 ;  /* 0x00000000ff027424 */ /* 0x010fe200078e00ff */
[----:B------:R-:W-:Y:S01]  /*0270*/  UMOV UR8, 0xfefa39ef ;  /* 0xfefa39ef00087882 */ /* 0x000fe20000000000 */
[----:B------:R-:W-:Y:S01]  /*0280*/  IMAD.MOV.U32 R3, RZ, RZ, 0x43380000 ;  /* 0x43380000ff037424 */ /* 0x000fe200078e00ff */
[----:B------:R-:W-:Y:S01]  /*0290*/  UMOV UR9, 0x3fe62e42 ;  /* 0x3fe62e4200097882 */ /* 0x000fe20000000000 */
[----:B------:R-:W-:Y:S02]  /*02a0*/  UIADD3 UR5, UPT, UPT, UR4, -0x1, URZ ;  /* 0xffffffff04057890 */ /* 0x000fe4000fffe0ff */
[----:B------:R-:W-:Y:S02]  /*02b0*/  UIADD3 UR4, UPT, UPT, -UR4, URZ, URZ ;  /* 0x000000ff04047290 */ /* 0x000fe4000fffe1ff */
[----:B------:R-:W-:-:S05]  /*02c0*/  DADD R2, -R2, 6.75539944105574400000e+15 ;  /* 0x4338000002027429 */ /* 0x000fca0000000100 */
[----:B------:R-:W2:Y:S03]  /*02d0*/  I2F.F64 R32, UR5 ;  /* 0x0000000500207d12 */ /* 0x000ea60008201c00 */
[----:B------:R-:W-:Y:S01]  /*02e0*/  DFMA R4, R2, -UR8, RZ ;  /* 0x8000000802047c2b */ /* 0x000fe200080000ff */
[----:B------:R-:W-:Y:S01]  /*02f0*/  UMOV UR8, 0x3b39803f ;  /* 0x3b39803f00087882 */ /* 0x000fe20000000000 */
[----:B------:R-:W-:-:S06]  /*0300*/  UMOV UR9, 0x3c7abc9e ;  /* 0x3c7abc9e00097882 */ /* 0x000fcc0000000000 */
[----:B------:R-:W-:Y:S01]  /*0310*/  DFMA R4, R2, -UR8, R4 ;  /* 0x8000000802047c2b */ /* 0x000fe20008000004 */
[----:B------:R-:W-:Y:S01]  /*0320*/  UMOV UR8, 0x69ce2bdf ;  /* 0x69ce2bdf00087882 */ /* 0x000fe20000000000 */
[----:B------:R-:W-:Y:S01]  /*0330*/  IMAD.MOV.U32 R2, RZ, RZ, -0x35dec16 ;  /* 0xfca213eaff027424 */ /* 0x000fe200078e00ff */
[----:B------:R-:W-:Y:S01]  /*0340*/  UMOV UR9, 0x3e5ade15 ;  /* 0x3e5ade1500097882 */ /* 0x000fe20000000000 */
[----:B------:R-:W-:-:S06]  /*0350*/  IMAD.MOV.U32 R3, RZ, RZ, 0x3e928af3 ;  /* 0x3e928af3ff037424 */ /* 0x000fcc00078e00ff */
[----:B------:R-:W-:Y:S01]  /*0360*/  DFMA R2, R4, UR8, R2 ;  /* 0x0000000804027c2b */ /* 0x000fe20008000002 */
[----:B------:R-:W-:Y:S01]  /*0370*/  UMOV UR8, 0x62401315 ;  /* 0x6240131500087882 */ /* 0x000fe20000000000 */
[----:B------:R-:W-:-:S06]  /*0380*/  UMOV UR9, 0x3ec71dee ;  /* 0x3ec71dee00097882 */ /* 0x000fcc0000000000 */
[----:B------:R-:W-:Y:S01]  /*0390*/  DFMA R2, R4, R2, UR8 ;  /* 0x0000000804027e2b */ /* 0x000fe20008000002 */
        /* <DEDUP_REMOVED lines=20> */
[----:B------:R-:W-:-:S08]  /*04e0*/  DFMA R2, R4, R2, UR8 ;  /* 0x0000000804027e2b */ /* 0x000fd00008000002 */
[----:B------:R-:W-:-:S08]  /*04f0*/  DFMA R2, R4, R2, 1 ;  /* 0x3ff000000402742b */ /* 0x000fd00000000002 */
[----:B--2---:R-:W-:-:S11]  /*0500*/  DFMA R18, R4, R2, 1 ;  /* 0x3ff000000412742b */ /* 0x004fd60000000002 */
.L_x_21:
[----:B------:R-:W2:Y:S08]  /*0510*/  LDC.64 R16, c[0x0][0x3a0] ;  /* 0x0000e800ff107b82 */ /* 0x000eb00000000a00 */
[----:B------:R-:W4:Y:S08]  /*0520*/  LDC.64 R14, c[0x0][0x3a8] ;  /* 0x0000ea00ff0e7b82 */ /* 0x000f300000000a00 */
[----:B------:R-:W1:Y:S01]  /*0530*/  LDC.64 R12, c[0x0][0x3b0] ;  /* 0x0000ec00ff0c7b82 */ /* 0x000e620000000a00 */
[----:B--2---:R-:W-:-:S06]  /*0540*/  IMAD.WIDE R16, R48, 0x8, R16 ;  /* 0x0000000830107825 */ /* 0x004fcc00078e0210 */
[----:B0-----:R-:W5:Y:S01]  /*0550*/  LDG.E.64 R16, desc[UR6][R16.64] ;  /* 0x0000000610107981 */ /* 0x001f62000c1e1b00 */
[----:B----4-:R-:W-:-:S06]  /*0560*/  IMAD.WIDE R14, R48, 0x8, R14 ;  /* 0x00000008300e7825 */ /* 0x010fcc00078e020e */
[----:B------:R-:W5:Y:S01]  /*0570*/  LDG.E.64 R14, desc[UR6][R14.64] ;  /* 0x000000060e0e7981 */ /* 0x000f62000c1e1b00 */
[----:B-1----:R-:W-:-:S06]  /*0580*/  IMAD.WIDE R12, R48, 0x8, R12 ;  /* 0x00000008300c7825 */ /* 0x002fcc00078e020c */
[----:B------:R-:W5:Y:S01]  /*0590*/  LDG.E.64 R12, desc[UR6][R12.64] ;  /* 0x000000060c0c7981 */ /* 0x000f62000c1e1b00 */
[----:B------:R-:W-:Y:S01]  /*05a0*/  IMAD.MOV.U32 R46, RZ, RZ, RZ ;  /* 0x000000ffff2e7224 */ /* 0x000fe200078e00ff */
[----:B------:R-:W-:Y:S02]  /*05b0*/  CS2R R10, SRZ ;  /* 0x00000000000a7805 */ /* 0x000fe4000001ff00 */
[----:B---3--:R-:W-:-:S07]  /*05c0*/  CS2R R8, SRZ ;  /* 0x0000000000087805 */ /* 0x008fce000001ff00 */
.L_x_20:
[----:B------:R-:W0:Y:S01]  /*05d0*/  LDCU.64 UR8, c[0x0][0x3f0] ;  /* 0x00007e00ff0877ac */ /* 0x000e220008000a00 */
[----:B------:R-:W-:-:S03]  /*05e0*/  IMAD.WIDE.U32 R44, R46, 0x8, RZ ;  /* 0x000000082e2c7825 */ /* 0x000fc600078e00ff */
[----:B0-----:R-:W-:-:S04]  /*05f0*/  IADD3 R34, P0, PT, R44, UR8, RZ ;  /* 0x000000082c227c10 */ /* 0x001fc8000ff1e0ff */
[----:B------:R-:W-:-:S06]  /*0600*/  IADD3.X R35, PT, PT, R45, UR9, RZ, P0, !PT ;  /* 0x000000092d237c10 */ /* 0x000fcc00087fe4ff */
[----:B------:R-:W2:Y:S01]  /*0610*/  LDG.E.64 R34, desc[UR6][R34.64] ;  /* 0x0000000622227981 */ /* 0x000ea2000c1e1b00 */
[----:B------:R-:W0:Y:S01]  /*0620*/  MUFU.RCP64H R3, R33 ;  /* 0x0000002100037308 */ /* 0x000e220000001800 */
[----:B------:R-:W-:-:S06]  /*0630*/  IMAD.MOV.U32 R2, RZ, RZ, 0x1 ;  /* 0x00000001ff027424 */ /* 0x000fcc00078e00ff */
[----:B0-----:R-:W-:-:S08]  /*0640*/  DFMA R4, -R32, R2, 1 ;  /* 0x3ff000002004742b */ /* 0x001fd00000000102 */
[----:B------:R-:W-:-:S08]  /*0650*/  DFMA R4, R4, R4, R4 ;  /* 0x000000040404722b */ /* 0x000fd00000000004 */
[----:B------:R-:W-:-:S08]  /*0660*/  DFMA R4, R2, R4, R2 ;  /* 0x000000040204722b */ /* 0x000fd00000000002 */
[----:B------:R-:W-:-:S08]  /*0670*/  DFMA R2, -R32, R4, 1 ;  /* 0x3ff000002002742b */ /* 0x000fd00000000104 */
[----:B------:R-:W-:-:S08]  /*0680*/  DFMA R2, R4, R2, R4 ;  /* 0x000000020402722b */ /* 0x000fd00000000004 */
[----:B--2---:R-:W-:Y:S01]  /*0690*/  DMUL R4, R34, R2 ;  /* 0x0000000222047228 */ /* 0x004fe20000000000 */
[----:B------:R-:W-:-:S07]  /*06a0*/  FSETP.GEU.AND P1, PT, |R35|, 6.5827683646048100446e-37, PT ;  /* 0x036000002300780b */ /* 0x000fce0003f2e200 */
[----:B------:R-:W-:-:S08]  /*06b0*/  DFMA R6, -R32, R4, R34 ;  /* 0x000000042006722b */ /* 0x000fd00000000122 */
[----:B------:R-:W-:-:S10]  /*06c0*/  DFMA R2, R2, R6, R4 ;  /* 0x000000060202722b */ /* 0x000fd40000000004 */
[----:B------:R-:W-:-:S05]  /*06d0*/  FFMA R0, RZ, R33, R3 ;  /* 0x00000021ff007223 */ /* 0x000fca0000000003 */
[----:B------:R-:W-:-:S13]  /*06e0*/  FSETP.GT.AND P0, PT, |R0|, 1.469367938527859385e-39, PT ;  /* 0x001000000000780b */ /* 0x000fda0003f04200 */
[----:B------:R-:W-:Y:S05]  /*06f0*/  @P0 BRA P1, `(.L_x_4) ;  /* 0x0000000000200947 */ /* 0x000fea0000800000 */
[----:B------:R-:W-:Y:S01]  /*0700*/  IMAD.MOV.U32 R22, RZ, RZ, R34 ;  /* 0x000000ffff167224 */ /* 0x000fe200078e0022 */
[----:B------:R-:W-:Y:S01]  /*0710*/  MOV R50, 0x760 ;  /* 0x0000076000327802 */ /* 0x000fe20000000f00 */
[----:B------:R-:W-:Y:S02]  /*0720*/  IMAD.MOV.U32 R23, RZ, RZ, R35 ;  /* 0x000000ffff177224 */ /* 0x000fe400078e0023 */
[----:B------:R-:W-:Y:S02]  /*0730*/  IMAD.MOV.U32 R20, RZ, RZ, R32 ;  /* 0x000000ffff147224 */ /* 0x000fe400078e0020 */
[----:B------:R-:W-:-:S07]  /*0740*/  IMAD.MOV.U32 R21, RZ, RZ, R33 ;  /* 0x000000ffff157224 */ /* 0x000fce00078e0021 */
[----:B-----5:R-:W-:Y:S05]  /*0750*/  CALL.REL.NOINC `($__internal_0_$__cuda_sm20_div_rn_f64_full) ;  /* 0x0000001000847944 */ /* 0x020fea0003c00000 */
[----:B------:R-:W-:Y:S02]  /*0760*/  IMAD.MOV.U32 R2, RZ, RZ, R4 ;  /* 0x000000ffff027224 */ /* 0x000fe400078e0004 */
[----:B------:R-:W-:-:S07]  /*0770*/  IMAD.MOV.U32 R3, RZ, RZ, R5 ;  /* 0x000000ffff037224 */ /* 0x000fce00078e0005 */
.L_x_4:
[----:B------:R-:W0:Y:S01]  /*0780*/  LDCU.128 UR12, c[0x0][0x3c0] ;  /* 0x00007800ff0c77ac */ /* 0x000e220008000c00 */
[----:B------:R-:W1:Y:S01]  /*0790*/  LDCU.64 UR8, c[0x0][0x3b8] ;  /* 0x00007700ff0877ac */ /* 0x000e620008000a00 */
[----:B0-----:R-:W-:-:S04]  /*07a0*/  IADD3 R24, P0, PT, R44, UR12, RZ ;  /* 0x0000000c2c187c10 */ /* 0x001fc8000ff1e0ff */
[----:B------:R-:W-:Y:S02]  /*07b0*/  IADD3.X R25, PT, PT, R45, UR13, RZ, P0, !PT ;  /* 0x0000000d2d197c10 */ /* 0x000fe400087fe4ff */
[----:B-1----:R-:W-:-:S04]  /*07c0*/  IADD3 R22, P0, PT, R44, UR8, RZ ;  /* 0x000000082c167c10 */ /* 0x002fc8000ff1e0ff */
[----:B------:R-:W2:Y:S01]  /*07d0*/  LDG.E.64 R24, desc[UR6][R24.64] ;  /* 0x0000000618187981 */ /* 0x000ea2000c1e1b00 */
[----:B------:R-:W-:Y:S01]  /*07e0*/  IADD3.X R23, PT, PT, R45, UR9, RZ, P0, !PT ;  /* 0x000000092d177c10 */ /* 0x000fe200087fe4ff */
[----:B------:R-:W0:Y:S01]  /*07f0*/  LDCU.128 UR8, c[0x0][0x3d0] ;  /* 0x00007a00ff0877ac */ /* 0x000e220008000c00 */
[----:B------:R-:W-:-:S04]  /*0800*/  IADD3 R28, P0, PT, R44, UR14, RZ ;  /* 0x0000000e2c1c7c10 */ /* 0x000fc8000ff1e0ff */
[----:B------:R-:W3:Y:S01]  /*0810*/  LDG.E.64 R22, desc[UR6][R22.64] ;  /* 0x0000000616167981 */ /* 0x000ee2000c1e1b00 */
[----:B------:R-:W-:Y:S01]  /*0820*/  IADD3.X R29, PT, PT, R45, UR15, RZ, P0, !PT ;  /* 0x0000000f2d1d7c10 */ /* 0x000fe200087fe4ff */
[----:B------:R-:W1:Y:S05]  /*0830*/  LDCU.128 UR12, c[0x0][0x3e0] ;  /* 0x00007c00ff0c77ac */ /* 0x000e6a0008000c00 */
[----:B------:R-:W4:Y:S01]  /*0840*/  LDG.E.64 R28, desc[UR6][R28.64] ;  /* 0x000000061c1c7981 */ /* 0x000f22000c1e1b00 */
[C---:B0-----:R-:W-:Y:S02]  /*0850*/  IADD3 R20, P1, PT, R44.reuse, UR8, RZ ;  /* 0x000000082c147c10 */ /* 0x041fe4000ff3e0ff */
[----:B------:R-:W-:-:S02]  /*0860*/  IADD3 R6, P2, PT, R44, UR10, RZ ;  /* 0x0000000a2c067c10 */ /* 0x000fc4000ff5e0ff */
[C---:B------:R-:W-:Y:S02]  /*0870*/  IADD3.X R21, PT, PT, R45.reuse, UR9, RZ, P1, !PT ;  /* 0x000000092d157c10 */ /* 0x040fe40008ffe4ff */
[C---:B------:R-:W-:Y:S02]  /*0880*/  IADD3.X R7, PT, PT, R45.reuse, UR11, RZ, P2, !PT ;  /* 0x0000000b2d077c10 */ /* 0x040fe400097fe4ff */
[C---:B-1----:R-:W-:Y:S02]  /*0890*/  IADD3 R26, P0, PT, R44.reuse, UR14, RZ ;  /* 0x0000000e2c1a7c10 */ /* 0x042fe4000ff1e0ff */
[----:B------:R-:W-:Y:S01]  /*08a0*/  IADD3 R4, P3, PT, R44, UR12, RZ ;  /* 0x0000000c2c047c10 */ /* 0x000fe2000ff7e0ff */
[----:B------:R-:W4:Y:S01]  /*08b0*/  LDG.E.64 R20, desc[UR6][R20.64] ;  /* 0x0000000614147981 */ /* 0x000f22000c1e1b00 */
[C---:B------:R-:W-:Y:S02]  /*08c0*/  IADD3.X R27, PT, PT, R45.reuse, UR15, RZ, P0, !PT ;  /* 0x0000000f2d1b7c10 */ /* 0x040fe400087fe4ff */
[----:B------:R-:W-:Y:S01]  /*08d0*/  IADD3.X R5, PT, PT, R45, UR13, RZ, P3, !PT ;  /* 0x0000000d2d057c10 */ /* 0x000fe20009ffe4ff */
[----:B------:R-:W4:Y:S04]  /*08e0*/  LDG.E.64 R6, desc[UR6][R6.64] ;  /* 0x0000000606067981 */ /* 0x000f28000c1e1b00 */
[----:B------:R-:W4:Y:S04]  /*08f0*/  LDG.E.64 R26, desc[UR6][R26.64] ;  /* 0x000000061a1a7981 */ /* 0x000f28000c1e1b00 */
[----:B------:R-:W4:Y:S01]  /*0900*/  LDG.E.64 R4, desc[UR6][R4.64] ;  /* 0x0000000604047981 */ /* 0x000f22000c1e1b00 */
[----:B------:R-:W-:-:S02]  /*0910*/  IMAD.MOV.U32 R30, RZ, RZ, 0x0 ;  /* 0x00000000ff1e7424 */ /* 0x000fc400078e00ff */
[----:B------:R-:W-:Y:S01]  /*0920*/  IMAD.MOV.U32 R31, RZ, RZ, 0x3fd80000 ;  /* 0x3fd80000ff1f7424 */ /* 0x000fe200078e00ff */
[----:B------:R-:W-:Y:S01]  /*0930*/  BSSY.RECONVERGENT B0, `(.L_x_5) ;  /* 0x000001e000007945 */ /* 0x000fe20003800200 */
[----:B--2--5:R-:W-:Y:S02]  /*0940*/  DADD R24, -R14, R24 ;  /* 0x000000000e187229 */ /* 0x024fe40000000118 */
[----:B---3--:R-:W-:-:S06]  /*0950*/  DADD R22, -R16, R22 ;  /* 0x0000000010167229 */ /* 0x008fcc0000000116 */
[----:B------:R-:W-:Y:S02]  /*0960*/  DMUL R24, R24, R24 ;  /* 0x0000001818187228 */ /* 0x000fe40000000000 */
[----:B----4-:R-:W-:-:S06]  /*0970*/  DADD R28, -R12, R28 ;  /* 0x000000000c1c7229 */ /* 0x010fcc000000011c */
[----:B------:R-:W-:-:S08]  /*0980*/  DFMA R22, R22, R22, R24 ;  /* 0x000000161616722b */ /* 0x000fd00000000018 */
[----:B------:R-:W-:-:S06]  /*0990*/  DFMA R22, R28, R28, R22 ;  /* 0x0000001c1c16722b */ /* 0x000fcc0000000016 */
[----:B------:R-:W0:Y:S04]  /*09a0*/  MUFU.RSQ64H R25, R23 ;  /* 0x0000001700197308 */ /* 0x000e280000001c00 */
[----:B------:R-:W-:-:S06]  /*09b0*/  VIADD R24, R23, 0xfcb00000 ;  /* 0xfcb0000017187836 */ /* 0x000fcc0000000000 */
[----:B0-----:R-:W-:-:S08]  /*09c0*/  DMUL R28, R24, R24 ;  /* 0x00000018181c7228 */ /* 0x001fd00000000000 */
[----:B------:R-:W-:-:S08]  /*09d0*/  DFMA R28, R22, -R28, 1 ;  /* 0x3ff00000161c742b */ /* 0x000fd0000000081c */
[----:B------:R-:W-:Y:S02]  /*09e0*/  DFMA R30, R28, R30, 0.5 ;  /* 0x3fe000001c1e742b */ /* 0x000fe4000000001e */
[----:B------:R-:W-:-:S08]  /*09f0*/  DMUL R28, R24, R28 ;  /* 0x0000001c181c7228 */ /* 0x000fd00000000000 */
[----:B------:R-:W-:Y:S01]  /*0a00*/  DFMA R38, R30, R28, R24 ;  /* 0x0000001c1e26722b */ /* 0x000fe20000000018 */
[----:B------:R-:W-:-:S07]  /*0a10*/  ISETP.GE.U32.AND P0, PT, R24, 0x7ca00000, PT ;  /* 0x7ca000001800780c */ /* 0x000fce0003f06070 */
[----:B------:R-:W-:Y:S02]  /*0a20*/  DMUL R28, R22, R38 ;  /* 0x00000026161c7228 */ /* 0x000fe40000000000 */
[----:B------:R-:W-:Y:S01]  /*0a30*/  DFMA R34, R34, -0.5, R26 ;  /* 0xbfe000002222782b */ /* 0x000fe2000000001a */
[----:B------:R-:W-:Y:S02]  /*0a40*/  VIADD R27, R39, 0xfff00000 ;  /* 0xfff00000271b7836 */ /* 0x000fe40000000000 */
[----:B------:R-:W-:-:S03]  /*0a50*/  IMAD.MOV.U32 R26, RZ, RZ, R38 ;  /* 0x000000ffff1a7224 */ /* 0x000fc600078e0026 */
[----:B------:R-:W-:Y:S02]  /*0a60*/  DFMA R30, R28, -R28, R22 ;  /* 0x8000001c1c1e722b */ /* 0x000fe40000000016 */
[----:B------:R-:W-:Y:S02]  /*0a70*/  DADD R20, -R16, R20 ;  /* 0x0000000010147229 */ /* 0x000fe40000000114 */
[----:B------:R-:W-:Y:S02]  /*0a80*/  DADD R6, -R14, R6 ;  /* 0x000000000e067229 */ /* 0x000fe40000000106 */
[----:B------:R-:W-:Y:S02]  /*0a90*/  DADD R4, -R12, R4 ;  /* 0x000000000c047229 */ /* 0x000fe40000000104 */
[----:B------:R-:W-:Y:S01]  /*0aa0*/  DFMA R36, R30, R26, R28 ;  /* 0x0000001a1e24722b */ /* 0x000fe2000000001c */
[----:B------:R-:W-:Y:S10]  /*0ab0*/  @!P0 BRA `(.L_x_6) ;  /* 0x0000000000148947 */ /* 0x000ff40003800000 */
[----:B------:R-:W-:Y:S01]  /*0ac0*/  IMAD.MOV.U32 R26, RZ, RZ, R38 ;  /* 0x000000ffff1a7224 */ /* 0x000fe200078e0026 */
[----:B------:R-:W-:-:S07]  /*0ad0*/  MOV R0, 0xaf0 ;  /* 0x00000af000007802 */ /* 0x000fce0000000f00 */
[----:B------:R-:W-:Y:S05]  /*0ae0*/  CALL.REL.NOINC `($__internal_1_$__cuda_sm20_dsqrt_rn_f64_mediumpath_v1) ;  /* 0x0000001400107944 */ /* 0x000fea0003c00000 */
[----:B------:R-:W-:Y:S02]  /*0af0*/  IMAD.MOV.U32 R36, RZ, RZ, R24 ;  /* 0x000000ffff247224 */ /* 0x000fe400078e0018 */
[----:B------:R-:W-:-:S07]  /*0b00*/  IMAD.MOV.U32 R37, RZ, RZ, R25 ;  /* 0x000000ffff257224 */ /* 0x000fce00078e0019 */
.L_x_6:
[----:B------:R-:W-:Y:S05]  /*0b10*/  BSYNC.RECONVERGENT B0 ;  /* 0x0000000000007941 */ /* 0x000fea0003800200 */
.L_x_5:
[----:B------:R-:W-:Y:S01]  /*0b20*/  DMUL R6, R6, R6 ;  /* 0x0000000606067228 */ /* 0x000fe20000000000 */
[----:B------:R-:W-:Y:S07]  /*0b30*/  BSSY.RECONVERGENT B0, `(.L_x_7) ;  /* 0x000001d000007945 */ /* 0x000fee0003800200 */
[----:B------:R-:W-:Y:S01]  /*0b40*/  DFMA R6, R20, R20, R6 ;  /* 0x000000141406722b */ /* 0x000fe20000000006 */
[----:B------:R-:W-:Y:S02]  /*0b50*/  IMAD.MOV.U32 R20, RZ, RZ, 0x0 ;  /* 0x00000000ff147424 */ /* 0x000fe400078e00ff */
[----:B------:R-:W-:-:S05]  /*0b60*/  IMAD.MOV.U32 R21, RZ, RZ, 0x3fd80000 ;  /* 0x3fd80000ff157424 */ /* 0x000fca00078e00ff */
[----:B------:R-:W-:-:S06]  /*0b70*/  DFMA R22, R4, R4, R6 ;  /* 0x000000040416722b */ /* 0x000fcc0000000006 */
[----:B------:R-:W0:Y:S04]  /*0b80*/  MUFU.RSQ64H R5, R23 ;  /* 0x0000001700057308 */ /* 0x000e280000001c00 */
[----:B------:R-:W-:-:S05]  /*0b90*/  VIADD R4, R23, 0xfcb00000 ;  /* 0xfcb0000017047836 */ /* 0x000fca0000000000 */
[----:B------:R-:W-:Y:S01]  /*0ba0*/  ISETP.GE.U32.AND P0, PT, R4, 0x7ca00000, PT ;  /* 0x7ca000000400780c */ /* 0x000fe20003f06070 */
[----:B0-----:R-:W-:-:S08]  /*0bb0*/  DMUL R6, R4, R4 ;  /* 0x0000000404067228 */ /* 0x001fd00000000000 */
[----:B------:R-:W-:-:S08]  /*0bc0*/  DFMA R6, R22, -R6, 1 ;  /* 0x3ff000001606742b */ /* 0x000fd00000000806 */
[----:B------:R-:W-:Y:S02]  /*0bd0*/  DFMA R20, R6, R20, 0.5 ;  /* 0x3fe000000614742b */ /* 0x000fe40000000014 */
[----:B------:R-:W-:-:S08]  /*0be0*/  DMUL R6, R4, R6 ;  /* 0x0000000604067228 */ /* 0x000fd00000000000 */
[----:B------:R-:W-:-:S08]  /*0bf0*/  DFMA R26, R20, R6, R4 ;  /* 0x00000006141a722b */ /* 0x000fd00000000004 */
[----:B------:R-:W-:Y:S02]  /*0c00*/  DMUL R24, R22, R26 ;  /* 0x0000001a16187228 */ /* 0x000fe40000000000 */
[----:B------:R-:W-:Y:S02]  /*0c10*/  VIADD R21, R27, 0xfff00000 ;  /* 0xfff000001b157836 */ /* 0x000fe40000000000 */
[----:B------:R-:W-:-:S04]  /*0c20*/  IMAD.MOV.U32 R20, RZ, RZ, R26 ;  /* 0x000000ffff147224 */ /* 0x000fc800078e001a */
[----:B------:R-:W-:-:S08]  /*0c30*/  DFMA R28, R24, -R24, R22 ;  /* 0x80000018181c722b */ /* 0x000fd00000000016 */
[----:B------:R-:W-:Y:S01]  /*0c40*/  DFMA R6, R28, R20, R24 ;  /* 0x000000141c06722b */ /* 0x000fe20000000018 */
[----:B------:R-:W-:Y:S10]  /*0c50*/  @!P0 BRA `(.L_x_8) ;  /* 0x0000000000288947 */ /* 0x000ff40003800000 */
[----:B------:R-:W-:Y:S01]  /*0c60*/  IMAD.MOV.U32 R30, RZ, RZ, R28 ;  /* 0x000000ffff1e7224 */ /* 0x000fe200078e001c */
[----:B------:R-:W-:Y:S01]  /*0c70*/  MOV R0, 0xce0 ;  /* 0x00000ce000007802 */ /* 0x000fe20000000f00 */
[----:B------:R-:W-:Y:S02]  /*0c80*/  IMAD.MOV.U32 R31, RZ, RZ, R29 ;  /* 0x000000ffff1f7224 */ /* 0x000fe400078e001d */
[----:B------:R-:W-:Y:S02]  /*0c90*/  IMAD.MOV.U32 R28, RZ, RZ, R24 ;  /* 0x000000ffff1c7224 */ /* 0x000fe400078e0018 */
[----:B------:R-:W-:Y:S02]  /*0ca0*/  IMAD.MOV.U32 R29, RZ, RZ, R25 ;  /* 0x000000ffff1d7224 */ /* 0x000fe400078e0019 */
[----:B------:R-:W-:Y:S02]  /*0cb0*/  IMAD.MOV.U32 R24, RZ, RZ, R4 ;  /* 0x000000ffff187224 */ /* 0x000fe400078e0004 */
[----:B------:R-:W-:-:S07]  /*0cc0*/  IMAD.MOV.U32 R27, RZ, RZ, R21 ;  /* 0x000000ffff1b7224 */ /* 0x000fce00078e0015 */
[----:B------:R-:W-:Y:S05]  /*0cd0*/  CALL.REL.NOINC `($__internal_1_$__cuda_sm20_dsqrt_rn_f64_mediumpath_v1) ;  /* 0x0000001000947944 */ /* 0x000fea0003c00000 */
[----:B------:R-:W-:Y:S02]  /*0ce0*/  IMAD.MOV.U32 R6, RZ, RZ, R24 ;  /* 0x000000ffff067224 */ /* 0x000fe400078e0018 */
[----:B------:R-:W-:-:S07]  /*0cf0*/  IMAD.MOV.U32 R7, RZ, RZ, R25 ;  /* 0x000000ffff077224 */ /* 0x000fce00078e0019 */
.L_x_8:
[----:B------:R-:W-:Y:S05]  /*0d00*/  BSYNC.RECONVERGENT B0 ;  /* 0x0000000000007941 */ /* 0x000fea0003800200 */
.L_x_7:
[----:B------:R-:W0:Y:S01]  /*0d10*/  LDC.64 R4, c[0x0][0x3f8] ;  /* 0x0000fe00ff047b82 */ /* 0x000e220000000a00 */
[----:B------:R-:W1:Y:S01]  /*0d20*/  LDCU UR5, c[0x0][0x404] ;  /* 0x00008080ff0577ac */ /* 0x000e620008000800 */
[----:B------:R-:W-:Y:S01]  /*0d30*/  DADD R36, R6, R36 ;  /* 0x0000000006247229 */ /* 0x000fe20000000024 */
[----:B------:R-:W-:Y:S01]  /*0d40*/  IMAD.U32 R0, RZ, RZ, UR4 ;  /* 0x00000004ff007e24 */ /* 0x000fe2000f8e00ff */
[----:B------:R-:W-:Y:S01]  /*0d50*/  CS2R R38, SRZ ;  /* 0x0000000000267805 */ /* 0x000fe2000001ff00 */
[----:B-1----:R-:W-:-:S04]  /*0d60*/  IMAD R21, R46, UR5, RZ ;  /* 0x000000052e157c24 */ /* 0x002fc8000f8e02ff */
[----:B0-----:R-:W-:-:S04]  /*0d70*/  IMAD.WIDE.U32 R4, R21, 0x8, R4 ;  /* 0x0000000815047825 */ /* 0x001fc800078e0004 */
[----:B------:R-:W-:Y:S02]  /*0d80*/  IMAD.MOV.U32 R6, RZ, RZ, R4 ;  /* 0x000000ffff067224 */ /* 0x000fe400078e0004 */
[----:B------:R-:W-:-:S07]  /*0d90*/  IMAD.MOV.U32 R7, RZ, RZ, R5 ;  /* 0x000000ffff077224 */ /* 0x000fce00078e0005 */
.L_x_19:
[----:B------:R-:W0:Y:S01]  /*0da0*/  LDCU.128 UR8, c[0x0][0x390] ;  /* 0x00007200ff0877ac */ /* 0x000e220008000c00 */
[----:B------:R-:W2:Y:S01]  /*0db0*/  LDG.E.64 R40, desc[UR6][R6.64] ;  /* 0x0000000606287981 */ /* 0x000ea2000c1e1b00 */
[----:B0-----:R-:W-:-:S04]  /*0dc0*/  IADD3 R20, P0, PT, R44, UR10, RZ ;  /* 0x0000000a2c147c10 */ /* 0x001fc8000ff1e0ff */
[----:B------:R-:W-:Y:S02]  /*0dd0*/  IADD3.X R21, PT, PT, R45, UR11, RZ, P0, !PT ;  /* 0x0000000b2d157c10 */ /* 0x000fe400087fe4ff */
[----:B------:R-:W-:-:S04]  /*0de0*/  IADD3 R42, P0, PT, R44, UR8, RZ ;  /* 0x000000082c2a7c10 */ /* 0x000fc8000ff1e0ff */
[----:B------:R-:W3:Y:S01]  /*0df0*/  LDG.E.64 R20, desc[UR6][R20.64] ;  /* 0x0000000614147981 */ /* 0x000ee2000c1e1b00 */
[----:B------:R-:W-:-:S06]  /*0e00*/  IADD3.X R43, PT, PT, R45, UR9, RZ, P0, !PT ;  /* 0x000000092d2b7c10 */ /* 0x000fcc00087fe4ff */
[----:B------:R-:W4:Y:S01]  /*0e10*/  LDG.E.64 R42, desc[UR6][R42.64] ;  /* 0x000000062a2a7981 */ /* 0x000f22000c1e1b00 */
[----:B------:R-:W0:Y:S01]  /*0e20*/  MUFU.RCP64H R23, 299792384 ;  /* 0x41b1de7800177908 */ /* 0x000e220000001800 */
[----:B------:R-:W-:Y:S02]  /*0e30*/  IMAD.MOV.U32 R4, RZ, RZ, 0x4a000000 ;  /* 0x4a000000ff047424 */ /* 0x000fe400078e00ff */
[----:B------:R-:W-:Y:S02]  /*0e40*/  IMAD.MOV.U32 R5, RZ, RZ, 0x41b1de78 ;  /* 0x41b1de78ff057424 */ /* 0x000fe400078e00ff */
[----:B------:R-:W-:-:S06]  /*0e50*/  IMAD.MOV.U32 R22, RZ, RZ, 0x1 ;  /* 0x00000001ff167424 */ /* 0x000fcc00078e00ff */
[----:B0-----:R-:W-:-:S08]  /*0e60*/  DFMA R24, R22, -R4, 1 ;  /* 0x3ff000001618742b */ /* 0x001fd00000000804 */
[----:B------:R-:W-:Y:S01]  /*0e70*/  DFMA R24, R24, R24, R24 ;  /* 0x000000181818722b */ /* 0x000fe20000000018 */
[----:B------:R-:W-:-:S07]  /*0e80*/  UMOV UR8, 0x54442d18 ;  /* 0x54442d1800087882 */ /* 0x000fce0000000000 */
[----:B------:R-:W-:Y:S02]  /*0e90*/  DFMA R24, R22, R24, R22 ;  /* 0x000000181618722b */ /* 0x000fe40000000016 */
[----:B------:R-:W-:Y:S01]  /*0ea0*/  DFMA R22, R38, R2, R34 ;  /* 0x000000022616722b */ /* 0x000fe20000000022 */
[----:B------:R-:W-:-:S05]  /*0eb0*/  UMOV UR9, 0x401921fb ;  /* 0x401921fb00097882 */ /* 0x000fca0000000000 */
[----:B------:R-:W-:Y:S02]  /*0ec0*/  DFMA R26, R24, -R4, 1 ;  /* 0x3ff00000181a742b */ /* 0x000fe40000000804 */
[----:B------:R-:W-:-:S06]  /*0ed0*/  DMUL R22, R22, UR8 ;  /* 0x0000000816167c28 */ /* 0x000fcc0008000000 */
[----:B------:R-:W-:Y:S02]  /*0ee0*/  DFMA R26, R24, R26, R24 ;  /* 0x0000001a181a722b */ /* 0x000fe40000000018 */
[----:B------:R-:W-:-:S08]  /*0ef0*/  DMUL R22, R36, R22 ;  /* 0x0000001624167228 */ /* 0x000fd00000000000 */
[----:B------:R-:W-:-:S08]  /*0f00*/  DMUL R24, R22, R26 ;  /* 0x0000001a16187228 */ /* 0x000fd00000000000 */
[----:B------:R-:W-:-:S08]  /*0f10*/  DFMA R4, R24, -R4, R22 ;  /* 0x800000041804722b */ /* 0x000fd00000000016 */
[----:B------:R-:W-:Y:S01]  /*0f20*/  DFMA R4, R26, R4, R24 ;  /* 0x000000041a04722b */ /* 0x000fe20000000018 */
[----:B------:R-:W-:-:S09]  /*0f30*/  FSETP.GEU.AND P1, PT, |R23|, 6.5827683646048100446e-37, PT ;  /* 0x036000001700780b */ /* 0x000fd20003f2e200 */
[----:B------:R-:W-:-:S05]  /*0f40*/  FFMA R26, RZ, 22.2336273193359375, R5 ;  /* 0x41b1de78ff1a7823 */ /* 0x000fca0000000005 */
[----:B------:R-:W-:Y:S01]  /*0f50*/  FSETP.GT.AND P0, PT, |R26|, 1.469367938527859385e-39, PT ;  /* 0x001000001a00780b */ /* 0x000fe20003f04200 */
[----:B------:R-:W-:Y:S01]  /*0f60*/  BSSY.RECONVERGENT B0, `(.L_x_9) ;  /* 0x000000a000007945 */ /* 0x000fe20003800200 */
[-C--:B---3--:R-:W-:Y:S02]  /*0f70*/  DMUL R24, RZ, R20.reuse ;  /* 0x00000014ff187228 */ /* 0x088fe40000000000 */
[----:B--2---:R-:W-:-:S06]  /*0f80*/  DMUL R20, R40, R20 ;  /* 0x0000001428147228 */ /* 0x004fcc0000000000 */
[-C--:B----4-:R-:W-:Y:S02]  /*0f90*/  DFMA R40, R40, R42.reuse, -R24 ;  /* 0x0000002a2828722b */ /* 0x090fe40000000818 */
[----:B------:R-:W-:Y:S01]  /*0fa0*/  DFMA R42, RZ, R42, R20 ;  /* 0x0000002aff2a722b */ /* 0x000fe20000000014 */
[----:B------:R-:W-:Y:S10]  /*0fb0*/  @P0 BRA P1, `(.L_x_10) ;  /* 0x0000000000100947 */ /* 0x000ff40000800000 */
[----:B------:R-:W-:Y:S01]  /*0fc0*/  IMAD.MOV.U32 R20, RZ, RZ, 0x4a000000 ;  /* 0x4a000000ff147424 */ /* 0x000fe200078e00ff */
[----:B------:R-:W-:Y:S01]  /*0fd0*/  MOV R50, 0x1000 ;  /* 0x0000100000327802 */ /* 0x000fe20000000f00 */
[----:B------:R-:W-:-:S07]  /*0fe0*/  IMAD.MOV.U32 R21, RZ, RZ, 0x41b1de78 ;  /* 0x41b1de78ff157424 */ /* 0x000fce00078e00ff */
[----:B------:R-:W-:Y:S05]  /*0ff0*/  CALL.REL.NOINC `($__internal_0_$__cuda_sm20_div_rn_f64_full) ;  /* 0x00000008005c7944 */ /* 0x000fea0003c00000 */
.L_x_10:
[----:B------:R-:W-:Y:S05]  /*1000*/  BSYNC.RECONVERGENT B0 ;  /* 0x0000000000007941 */ /* 0x000fea0003800200 */
.L_x_9:
[----:B------:R-:W-:Y:S01]  /*1010*/  DSETP.NEU.AND P2, PT, |R4|, +INF , PT ;  /* 0x7ff000000400742a */ /* 0x000fe20003f4d200 */
[----:B------:R-:W-:-:S13]  /*1020*/  BSSY.RECONVERGENT B0, `(.L_x_11) ;  /* 0x000001f000007945 */ /* 0x000fda0003800200 */
[----:B------:R-:W-:Y:S05]  /*1030*/  @!P2 BRA `(.L_x_12) ;  /* 0x00000000006ca947 */ /* 0x000fea0003800000 */
[----:B------:R-:W-:Y:S01]  /*1040*/  UMOV UR8, 0x6dc9c883 ;  /* 0x6dc9c88300087882 */ /* 0x000fe20000000000 */
[----:B------:R-:W-:Y:S01]  /*1050*/  UMOV UR9, 0x3fe45f30 ;  /* 0x3fe45f3000097882 */ /* 0x000fe20000000000 */
[C---:B------:R-:W-:Y:S01]  /*1060*/  DSETP.GE.AND P0, PT, |R4|.reuse, 2.14748364800000000000e+09, PT ;  /* 0x41e000000400742a */ /* 0x040fe20003f06200 */
[----:B------:R-:W-:Y:S01]  /*1070*/  BSSY.RECONVERGENT B1, `(.L_x_13) ;  /* 0x0000015000017945 */ /* 0x000fe20003800200 */
[----:B------:R-:W-:Y:S01]  /*1080*/  DMUL R20, R4, UR8 ;  /* 0x0000000804147c28 */ /* 0x000fe20008000000 */
[----:B------:R-:W-:Y:S01]  /*1090*/  UMOV UR8, 0x54442d18 ;  /* 0x54442d1800087882 */ /* 0x000fe20000000000 */
[----:B------:R-:W-:-:S08]  /*10a0*/  UMOV UR9, 0x3ff921fb ;  /* 0x3ff921fb00097882 */ /* 0x000fd00000000000 */
[----:B------:R-:W0:Y:S08]  /*10b0*/  F2I.F64 R20, R20 ;  /* 0x0000001400147311 */ /* 0x000e300000301100 */
[----:B0-----:R-:W0:Y:S02]  /*10c0*/  I2F.F64 R54, R20 ;  /* 0x0000001400367312 */ /* 0x001e240000201c00 */
[----:B0-----:R-:W-:Y:S01]  /*10d0*/  DFMA R22, R54, -UR8, R4 ;  /* 0x8000000836167c2b */ /* 0x001fe20008000004 */
[----:B------:R-:W-:Y:S01]  /*10e0*/  UMOV UR8, 0x33145c00 ;  /* 0x33145c0000087882 */ /* 0x000fe20000000000 */
[----:B------:R-:W-:-:S06]  /*10f0*/  UMOV UR9, 0x3c91a626 ;  /* 0x3c91a62600097882 */ /* 0x000fcc0000000000 */
[----:B------:R-:W-:Y:S01]  /*1100*/  DFMA R22, R54, -UR8, R22 ;  /* 0x8000000836167c2b */ /* 0x000fe20008000016 */
[----:B------:R-:W-:Y:S01]  /*1110*/  UMOV UR8, 0x252049c0 ;  /* 0x252049c000087882 */ /* 0x000fe20000000000 */
[----:B------:R-:W-:-:S06]  /*1120*/  UMOV UR9, 0x397b839a ;  /* 0x397b839a00097882 */ /* 0x000fcc0000000000 */
[----:B------:R-:W-:Y:S01]  /*1130*/  DFMA R54, R54, -UR8, R22 ;  /* 0x8000000836367c2b */ /* 0x000fe20008000016 */
[----:B------:R-:W-:Y:S10]  /*1140*/  @!P0 BRA `(.L_x_14) ;  /* 0x00000000001c8947 */ /* 0x000ff40003800000 */
[----:B------:R-:W-:Y:S01]  /*1150*/  IMAD.MOV.U32 R28, RZ, RZ, R4 ;  /* 0x000000ffff1c7224 */ /* 0x000fe200078e0004 */
[----:B------:R-:W-:Y:S01]  /*1160*/  MOV R20, 0x1190 ;  /* 0x0000119000147802 */ /* 0x000fe20000000f00 */
[----:B------:R-:W-:-:S07]  /*1170*/  IMAD.MOV.U32 R21, RZ, RZ, R5 ;  /* 0x000000ffff157224 */ /* 0x000fce00078e0005 */
[----:B------:R-:W-:Y:S05]  /*1180*/  CALL.REL.NOINC `($_Z9MF_KernelPdS_PKdS1_S1_S1_S1_S1_S1_S1_S1_S1_S1_S1_S1_S1_iii$__internal_trig_reduction_slowpathd) ;  /* 0x0000001000107944 */ /* 0x000fea0003c00000 */
[----:B------:R-:W-:Y:S02]  /*1190*/  IMAD.MOV.U32 R20, RZ, RZ, R23 ;  /* 0x000000ffff147224 */ /* 0x000fe400078e0017 */
[----:B------:R-:W-:Y:S02]  /*11a0*/  IMAD.MOV.U32 R54, RZ, RZ, R28 ;  /* 0x000000ffff367224 */ /* 0x000fe400078e001c */
[----:B------:R-:W-:-:S07]  /*11b0*/  IMAD.MOV.U32 R55, RZ, RZ, R29 ;  /* 0x000000ffff377224 */ /* 0x000fce00078e001d */
.L_x_14:
[----:B------:R-:W-:Y:S05]  /*11c0*/  BSYNC.RECONVERGENT B1 ;  /* 0x0000000000017941 */ /* 0x000fea0003800200 */
.L_x_13:
[----:B------:R-:W-:Y:S01]  /*11d0*/  VIADD R49, R20, 0x1 ;  /* 0x0000000114317836 */ /* 0x000fe20000000000 */
[----:B------:R-:W-:Y:S06]  /*11e0*/  BRA `(.L_x_15) ;  /* 0x0000000000087947 */ /* 0x000fec0003800000 */
.L_x_12:
[----:B------:R-:W-:Y:S01]  /*11f0*/  DMUL R54, RZ, R4 ;  /* 0x00000004ff367228 */ /* 0x000fe20000000000 */
[----:B------:R-:W-:-:S10]  /*1200*/  IMAD.MOV.U32 R49, RZ, RZ, 0x1 ;  /* 0x00000001ff317424 */ /* 0x000fd400078e00ff */
.L_x_15:
[----:B------:R-:W-:Y:S05]  /*1210*/  BSYNC.RECONVERGENT B0 ;  /* 0x0000000000007941 */ /* 0x000fea0003800200 */
.L_x_11:
[----:B------:R-:W0:Y:S01]  /*1220*/  LDCU.64 UR8, c[0x4][0x8] ;  /* 0x01000100ff0877ac */ /* 0x000e220008000a00 */
[----:B------:R-:W-:-:S05]  /*1230*/  IMAD.SHL.U32 R20, R49, 0x40, RZ ;  /* 0x0000004031147824 */ /* 0x000fca00078e00ff */
[----:B------:R-:W-:-:S04]  /*1240*/  LOP3.LUT R20, R20, 0x40, RZ, 0xc0, !PT ;  /* 0x0000004014147812 */ /* 0x000fc800078ec0ff */
[----:B0-----:R-:W-:-:S05]  /*1250*/  IADD3 R56, P0, PT, R20, UR8, RZ ;  /* 0x0000000814387c10 */ /* 0x001fca000ff1e0ff */
[----:B------:R-:W-:-:S05]  /*1260*/  IMAD.X R57, RZ, RZ, UR9, P0 ;  /* 0x00000009ff397e24 */ /* 0x000fca00080e06ff */
[----:B------:R-:W2:Y:S04]  /*1270*/  LDG.E.128.CONSTANT R20, desc[UR6][R56.64] ;  /* 0x0000000638147981 */ /* 0x000ea8000c1e9d00 */
[----:B------:R-:W3:Y:S04]  /*1280*/  LDG.E.128.CONSTANT R24, desc[UR6][R56.64+0x10] ;  /* 0x0000100638187981 */ /* 0x000ee8000c1e9d00 */
[----:B------:R-:W4:Y:S01]  /*1290*/  LDG.E.128.CONSTANT R28, desc[UR6][R56.64+0x20] ;  /* 0x00002006381c7981 */ /* 0x000f22000c1e9d00 */
[----:B------:R-:W-:Y:S01]  /*12a0*/  LOP3.LUT R50, R49, 0x1, RZ, 0xc0, !PT ;  /* 0x0000000131327812 */ /* 0x000fe200078ec0ff */
[----:B------:R-:W-:Y:S01]  /*12b0*/  IMAD.MOV.U32 R52, RZ, RZ, 0x20fd8164 ;  /* 0x20fd8164ff347424 */ /* 0x000fe200078e00ff */
[----:B------:R-:W-:Y:S01]  /*12c0*/  BSSY.RECONVERGENT B0, `(.L_x_16) ;  /* 0x000002f000007945 */ /* 0x000fe20003800200 */
[----:B------:R-:W-:Y:S01]  /*12d0*/  IMAD.MOV.U32 R53, RZ, RZ, 0x3da8ff83 ;  /* 0x3da8ff83ff357424 */ /* 0x000fe200078e00ff */
[----:B------:R-:W-:Y:S01]  /*12e0*/  ISETP.NE.U32.AND P0, PT, R50, 0x1, PT ;  /* 0x000000013200780c */ /* 0x000fe20003f05070 */
[----:B------:R-:W-:-:S03]  /*12f0*/  DMUL R50, R54, R54 ;  /* 0x0000003636327228 */ /* 0x000fc60000000000 */
[----:B------:R-:W-:Y:S02]  /*1300*/  FSEL R52, R52, -8.06006814911005101289e+34, !P0 ;  /* 0xf9785eba34347808 */ /* 0x000fe40004000000 */
[----:B------:R-:W-:-:S06]  /*1310*/  FSEL R53, -R53, 0.11223486810922622681, !P0 ;  /* 0x3de5db6535357808 */ /* 0x000fcc0004000100 */
[----:B--2---:R-:W-:-:S08]  /*1320*/  DFMA R20, R50, R52, R20 ;  /* 0x000000343214722b */ /* 0x004fd00000000014 */
[----:B------:R-:W-:-:S08]  /*1330*/  DFMA R20, R50, R20, R22 ;  /* 0x000000143214722b */ /* 0x000fd00000000016 */
[----:B---3--:R-:W-:-:S08]  /*1340*/  DFMA R20, R50, R20, R24 ;  /* 0x000000143214722b */ /* 0x008fd00000000018 */
[----:B------:R-:W-:-:S08]  /*1350*/  DFMA R20, R50, R20, R26 ;  /* 0x000000143214722b */ /* 0x000fd0000000001a */
[----:B----4-:R-:W-:-:S08]  /*1360*/  DFMA R20, R50, R20, R28 ;  /* 0x000000143214722b */ /* 0x010fd0000000001c */
[----:B------:R-:W-:-:S08]  /*1370*/  DFMA R20, R50, R20, R30 ;  /* 0x000000143214722b */ /* 0x000fd0000000001e */
[----:B------:R-:W-:Y:S02]  /*1380*/  DFMA R54, R20, R54, R54 ;  /* 0x000000361436722b */ /* 0x000fe40000000036 */
[----:B------:R-:W-:-:S10]  /*1390*/  DFMA R20, R50, R20, 1 ;  /* 0x3ff000003214742b */ /* 0x000fd40000000014 */
[----:B------:R-:W-:Y:S02]  /*13a0*/  FSEL R22, R20, R54, !P0 ;  /* 0x0000003614167208 */ /* 0x000fe40004000000 */
[----:B------:R-:W-:Y:S02]  /*13b0*/  FSEL R23, R21, R55, !P0 ;  /* 0x0000003715177208 */ /* 0x000fe40004000000 */
[----:B------:R-:W-:-:S04]  /*13c0*/  LOP3.LUT P0, RZ, R49, 0x2, RZ, 0xc0, !PT ;  /* 0x0000000231ff7812 */ /* 0x000fc8000780c0ff */
[----:B------:R-:W-:-:S10]  /*13d0*/  DADD R20, RZ, -R22 ;  /* 0x00000000ff147229 */ /* 0x000fd40000000816 */
[----:B------:R-:W-:Y:S02]  /*13e0*/  FSEL R50, R22, R20, !P0 ;  /* 0x0000001416327208 */ /* 0x000fe40004000000 */
[----:B------:R-:W-:Y:S01]  /*13f0*/  FSEL R51, R23, R21, !P0 ;  /* 0x0000001517337208 */ /* 0x000fe20004000000 */
[----:B------:R-:W-:Y:S06]  /*1400*/  @!P2 BRA `(.L_x_17) ;  /* 0x000000000060a947 */ /* 0x000fec0003800000 */
[----:B------:R-:W-:Y:S01]  /*1410*/  UMOV UR8, 0x6dc9c883 ;  /* 0x6dc9c88300087882 */ /* 0x000fe20000000000 */
[----:B------:R-:W-:Y:S01]  /*1420*/  UMOV UR9, 0x3fe45f30 ;  /* 0x3fe45f3000097882 */ /* 0x000fe20000000000 */
[C---:B------:R-:W-:Y:S02]  /*1430*/  DSETP.GE.AND P0, PT, |R4|.reuse, 2.14748364800000000000e+09, PT ;  /* 0x41e000000400742a */ /* 0x040fe40003f06200 */
[----:B------:R-:W-:Y:S01]  /*1440*/  DMUL R20, R4, UR8 ;  /* 0x0000000804147c28 */ /* 0x000fe20008000000 */
[----:B------:R-:W-:Y:S01]  /*1450*/  UMOV UR8, 0x54442d18 ;  /* 0x54442d1800087882 */ /* 0x000fe20000000000 */
[----:B------:R-:W-:-:S04]  /*1460*/  UMOV UR9, 0x3ff921fb ;  /* 0x3ff921fb00097882 */ /* 0x000fc80000000000 */
        /* <DEDUP_REMOVED lines=16> */
[----:B------:R-:W-:Y:S01]  /*1570*/  IMAD.MOV.U32 R53, RZ, RZ, R29 ;  /* 0x000000ffff357224 */ /* 0x000fe200078e001d */
[----:B------:R-:W-:Y:S06]  /*1580*/  BRA `(.L_x_18) ;  /* 0x0000000000087947 */ /* 0x000fec0003800000 */
.L_x_17:
[----:B------:R-:W-:Y:S01]  /*1590*/  DMUL R52, RZ, R4 ;  /* 0x00000004ff347228 */ /* 0x000fe20000000000 */
[----:B------:R-:W-:-:S10]  /*15a0*/  IMAD.MOV.U32 R49, RZ, RZ, RZ ;  /* 0x000000ffff317224 */ /* 0x000fd400078e00ff */
.L_x_18:
[----:B------:R-:W-:Y:S05]  /*15b0*/  BSYNC.RECONVERGENT B0 ;  /* 0x0000000000007941 */ /* 0x000fea0003800200 */
.L_x_16:
        /* <DEDUP_REMOVED lines=10> */
[----:B------:R-:W-:Y:S01]  /*1660*/  DMUL R54, R52, R52 ;  /* 0x0000003434367228 */ /* 0x000fe20000000000 */
[----:B------:R-:W-:Y:S01]  /*1670*/  VIADD R0, R0, 0x1 ;  /* 0x0000000100007836 */ /* 0x000fe20000000000 */
[----:B------:R-:W-:Y:S01]  /*1680*/  ISETP.NE.U32.AND P0, PT, R4, 0x1, PT ;  /* 0x000000010400780c */ /* 0x000fe20003f05070 */
[----:B------:R-:W-:Y:S01]  /*1690*/  IMAD.MOV.U32 R4, RZ, RZ, 0x20fd8164 ;  /* 0x20fd8164ff047424 */ /* 0x000fe200078e00ff */
[----:B------:R-:W-:Y:S01]  /*16a0*/  DMUL R50, R18, R50 ;  /* 0x0000003212327228 */ /* 0x000fe20000000000 */
[----:B------:R-:W-:Y:S01]  /*16b0*/  IADD3 R6, P1, PT, R6, 0x8, RZ ;  /* 0x0000000806067810 */ /* 0x000fe20007f3e0ff */
[----:B------:R-:W-:Y:S01]  /*16c0*/  DADD R38, R38, 1 ;  /* 0x3ff0000026267429 */ /* 0x000fe20000000000 */
[----:B------:R-:W-:-:S02]  /*16d0*/  FSEL R5, -R5, 0.11223486810922622681, !P0 ;  /* 0x3de5db6505057808 */ /* 0x000fc40004000100 */
[----:B------:R-:W-:Y:S01]  /*16e0*/  FSEL R4, R4, -8.06006814911005101289e+34, !P0 ;  /* 0xf9785eba04047808 */ /* 0x000fe20004000000 */
[----:B------:R-:W-:-:S05]  /*16f0*/  IMAD.X R7, RZ, RZ, R7, P1 ;  /* 0x000000ffff077224 */ /* 0x000fca00008e0607 */
[----:B--2---:R-:W-:-:S08]  /*1700*/  DFMA R4, R54, R4, R20 ;  /* 0x000000043604722b */ /* 0x004fd00000000014 */
[C---:B------:R-:W-:Y:S01]  /*1710*/  DFMA R4, R54.reuse, R4, R22 ;  /* 0x000000043604722b */ /* 0x040fe20000000016 */
[----:B------:R-:W0:Y:S07]  /*1720*/  LDC R23, c[0x0][0x400] ;  /* 0x00010000ff177b82 */ /* 0x000e2e0000000800 */
[----:B---3--:R-:W-:-:S08]  /*1730*/  DFMA R4, R54, R4, R24 ;  /* 0x000000043604722b */ /* 0x008fd00000000018 */
[----:B------:R-:W-:-:S08]  /*1740*/  DFMA R4, R54, R4, R26 ;  /* 0x000000043604722b */ /* 0x000fd0000000001a */
[----:B----4-:R-:W-:Y:S01]  /*1750*/  DFMA R4, R54, R4, R28 ;  /* 0x000000043604722b */ /* 0x010fe2000000001c */
[----:B0-----:R-:W-:-:S07]  /*1760*/  IMAD.WIDE.U32 R44, R23, 0x8, R44 ;  /* 0x00000008172c7825 */ /* 0x001fce00078e002c */
        /* <DEDUP_REMOVED lines=8> */
[----:B------:R-:W-:Y:S02]  /*17f0*/  FSEL R5, R21, R5, !P0 ;  /* 0x0000000515057208 */ /* 0x000fe40004000000 */
[----:B------:R-:W-:-:S04]  /*1800*/  ISETP.NE.AND P0, PT, R0, RZ, PT ;  /* 0x000000ff0000720c */ /* 0x000fc80003f05270 */
[----:B------:R-:W-:-:S08]  /*1810*/  DMUL R4, R18, R4 ;  /* 0x0000000412047228 */ /* 0x000fd00000000000 */
[-C--:B------:R-:W-:Y:S02]  /*1820*/  DMUL R20, R42, R4.reuse ;  /* 0x000000042a147228 */ /* 0x080fe40000000000 */
[----:B------:R-:W-:-:S06]  /*1830*/  DMUL R4, R40, R4 ;  /* 0x0000000428047228 */ /* 0x000fcc0000000000 */
[-C--:B------:R-:W-:Y:S02]  /*1840*/  DFMA R20, R40, R50.reuse, -R20 ;  /* 0x000000322814722b */ /* 0x080fe40000000814 */
[----:B------:R-:W-:-:S06]  /*1850*/  DFMA R4, R42, R50, R4 ;  /* 0x000000322a04722b */ /* 0x000fcc0000000004 */
[----:B------:R-:W-:Y:S02]  /*1860*/  DADD R8, R20, R8 ;  /* 0x0000000014087229 */ /* 0x000fe40000000008 */
[----:B------:R-:W-:Y:S01]  /*1870*/  DADD R10, R4, R10 ;  /* 0x00000000040a7229 */ /* 0x000fe2000000000a */
[----:B------:R-:W-:Y:S10]  /*1880*/  @P0 BRA `(.L_x_19) ;  /* 0xfffffff400440947 */ /* 0x000ff4000383ffff */
[----:B------:R-:W-:-:S05]  /*1890*/  VIADD R46, R46, 0x1 ;  /* 0x000000012e2e7836 */ /* 0x000fca0000000000 */
[----:B------:R-:W-:-:S13]  /*18a0*/  ISETP.NE.AND P0, PT, R46, R23, PT ;  /* 0x000000172e00720c */ /* 0x000fda0003f05270 */
[----:B------:R-:W-:Y:S05]  /*18b0*/  @P0 BRA `(.L_x_20) ;  /* 0xffffffec00440947 */ /* 0x000fea000383ffff */
[----:B------:R-:W0:Y:S01]  /*18c0*/  LDC.64 R2, c[0x0][0x380] ;  /* 0x0000e000ff027b82 */ /* 0x000e220000000a00 */
[----:B------:R-:W1:Y:S07]  /*18d0*/  LDCU UR5, c[0x0][0x408] ;  /* 0x00008100ff0577ac */ /* 0x000e6e0008000800 */
[----:B------:R-:W2:Y:S01]  /*18e0*/  LDC.64 R4, c[0x0][0x388] ;  /* 0x0000e200ff047b82 */ /* 0x000ea20000000a00 */
[----:B0-----:R-:W-:-:S05]  /*18f0*/  IMAD.WIDE R2, R48, 0x8, R2 ;  /* 0x0000000830027825 */ /* 0x001fca00078e0202 */
[----:B------:R4:W-:Y:S01]  /*1900*/  STG.E.64 desc[UR6][R2.64], R8 ;  /* 0x0000000802007986 */ /* 0x0009e2000c101b06 */
[----:B--2---:R-:W-:-:S04]  /*1910*/  IMAD.WIDE R4, R48, 0x8, R4 ;  /* 0x0000000830047825 */ /* 0x004fc800078e0204 */
[----:B------:R-:W-:Y:S01]  /*1920*/  IMAD.IADD R48, R47, 0x1, R48 ;  /* 0x000000012f307824 */ /* 0x000fe200078e0230 */
[----:B------:R4:W-:Y:S04]  /*1930*/  STG.E.64 desc[UR6][R4.64], R10 ;  /* 0x0000000a04007986 */ /* 0x0009e8000c101b06 */
[----:B-1----:R-:W-:-:S13]  /*1940*/  ISETP.GE.AND P0, PT, R48, UR5, PT ;  /* 0x0000000530007c0c */ /* 0x002fda000bf06270 */
[----:B----4-:R-:W-:Y:S05]  /*1950*/  @!P0 BRA `(.L_x_21) ;  /* 0xffffffe800ec8947 */ /* 0x010fea000383ffff */
[----:B------:R-:W-:Y:S05]  /*1960*/  EXIT ;  /* 0x000000000000794d */ /* 0x000fea0003800000 */
        .weak           $__internal_0_$__cuda_sm20_div_rn_f64_full
        .type           $__internal_0_$__cuda_sm20_div_rn_f64_full,@function
        .size           $__internal_0_$__cuda_sm20_div_rn_f64_full,($__internal_1_$__cuda_sm20_dsqrt_rn_f64_mediumpath_v1 - $__internal_0_$__cuda_sm20_div_rn_f64_full)
$__internal_0_$__cuda_sm20_div_rn_f64_full:
[C---:B------:R-:W-:Y:S01]  /*1970*/  FSETP.GEU.AND P0, PT, |R21|.reuse, 1.469367938527859385e-39, PT ;  /* 0x001000001500780b */ /* 0x040fe20003f0e200 */
[----:B------:R-:W-:Y:S01]  /*1980*/  IMAD.MOV.U32 R26, RZ, RZ, 0x1 ;  /* 0x00000001ff1a7424 */ /* 0x000fe200078e00ff */
[----:B------:R-:W-:Y:S01]  /*1990*/  LOP3.LUT R4, R21, 0x800fffff, RZ, 0xc0, !PT ;  /* 0x800fffff15047812 */ /* 0x000fe200078ec0ff */
[----:B------:R-:W-:Y:S01]  /*19a0*/  IMAD.MOV.U32 R49, RZ, RZ, 0x1ca00000 ;  /* 0x1ca00000ff317424 */ /* 0x000fe200078e00ff */
[C---:B------:R-:W-:Y:S01]  /*19b0*/  FSETP.GEU.AND P2, PT, |R23|.reuse, 1.469367938527859385e-39, PT ;  /* 0x001000001700780b */ /* 0x040fe20003f4e200 */
[----:B------:R-:W-:Y:S01]  /*19c0*/  BSSY.RECONVERGENT B1, `(.L_x_22) ;  /* 0x0000052000017945 */ /* 0x000fe20003800200 */
[----:B------:R-:W-:Y:S01]  /*19d0*/  LOP3.LUT R5, R4, 0x3ff00000, RZ, 0xfc, !PT ;  /* 0x3ff0000004057812 */ /* 0x000fe200078efcff */
[----:B------:R-:W-:Y:S01]  /*19e0*/  IMAD.MOV.U32 R4, RZ, RZ, R20 ;  /* 0x000000ffff047224 */ /* 0x000fe200078e0014 */
[----:B------:R-:W-:Y:S02]  /*19f0*/  LOP3.LUT R51, R23, 0x7ff00000, RZ, 0xc0, !PT ;  /* 0x7ff0000017337812 */ /* 0x000fe400078ec0ff */
[----:B------:R-:W-:-:S03]  /*1a00*/  LOP3.LUT R52, R21, 0x7ff00000, RZ, 0xc0, !PT ;  /* 0x7ff0000015347812 */ /* 0x000fc600078ec0ff */
[----:B------:R-:W-:Y:S01]  /*1a10*/  @!P0 DMUL R4, R20, 8.98846567431157953865e+307 ;  /* 0x7fe0000014048828 */ /* 0x000fe20000000000 */
[----:B------:R-:W-:Y:S01]  /*1a20*/  ISETP.GE.U32.AND P1, PT, R51, R52, PT ;  /* 0x000000343300720c */ /* 0x000fe20003f26070 */
[----:B------:R-:W-:Y:S02]  /*1a30*/  IMAD.MOV.U32 R53, RZ, RZ, R51 ;  /* 0x000000ffff357224 */ /* 0x000fe400078e0033 */
[----:B------:R-:W-:Y:S02]  /*1a40*/  @!P2 LOP3.LUT R28, R21, 0x7ff00000, RZ, 0xc0, !PT ;  /* 0x7ff00000151ca812 */ /* 0x000fe400078ec0ff */
[----:B------:R-:W0:Y:S02]  /*1a50*/  MUFU.RCP64H R27, R5 ;  /* 0x00000005001b7308 */ /* 0x000e240000001800 */
[----:B------:R-:W-:Y:S02]  /*1a60*/  @!P2 ISETP.GE.U32.AND P3, PT, R51, R28, PT ;  /* 0x0000001c3300a20c */ /* 0x000fe40003f66070 */
[----:B------:R-:W-:-:S02]  /*1a70*/  @!P0 LOP3.LUT R52, R5, 0x7ff00000, RZ, 0xc0, !PT ;  /* 0x7ff0000005348812 */ /* 0x000fc400078ec0ff */
[----:B------:R-:W-:-:S03]  /*1a80*/  @!P2 SEL R29, R49, 0x63400000, !P3 ;  /* 0x63400000311da807 */ /* 0x000fc60005800000 */
[----:B------:R-:W-:Y:S01]  /*1a90*/  VIADD R55, R52, 0xffffffff ;  /* 0xffffffff34377836 */ /* 0x000fe20000000000 */
[----:B------:R-:W-:-:S04]  /*1aa0*/  @!P2 LOP3.LUT R30, R29, 0x80000000, R23, 0xf8, !PT ;  /* 0x800000001d1ea812 */ /* 0x000fc800078ef817 */
[----:B------:R-:W-:Y:S01]  /*1ab0*/  @!P2 LOP3.LUT R31, R30, 0x100000, RZ, 0xfc, !PT ;  /* 0x001000001e1fa812 */ /* 0x000fe200078efcff */
[----:B------:R-:W-:Y:S01]  /*1ac0*/  @!P2 IMAD.MOV.U32 R30, RZ, RZ, RZ ;  /* 0x000000ffff1ea224 */ /* 0x000fe200078e00ff */
[----:B0-----:R-:W-:-:S08]  /*1ad0*/  DFMA R24, R26, -R4, 1 ;  /* 0x3ff000001a18742b */ /* 0x001fd00000000804 */
[----:B------:R-:W-:-:S08]  /*1ae0*/  DFMA R24, R24, R24, R24 ;  /* 0x000000181818722b */ /* 0x000fd00000000018 */
[----:B------:R-:W-:Y:S01]  /*1af0*/  DFMA R26, R26, R24, R26 ;  /* 0x000000181a1a722b */ /* 0x000fe2000000001a */
[----:B------:R-:W-:Y:S01]  /*1b00*/  SEL R25, R49, 0x63400000, !P1 ;  /* 0x6340000031197807 */ /* 0x000fe20004800000 */
[----:B------:R-:W-:-:S03]  /*1b10*/  IMAD.MOV.U32 R24, RZ, RZ, R22 ;  /* 0x000000ffff187224 */ /* 0x000fc600078e0016 */
[----:B------:R-:W-:-:S03]  /*1b20*/  LOP3.LUT R25, R25, 0x800fffff, R23, 0xf8, !PT ;  /* 0x800fffff19197812 */ /* 0x000fc600078ef817 */
[----:B------:R-:W-:-:S03]  /*1b30*/  DFMA R28, R26, -R4, 1 ;  /* 0x3ff000001a1c742b */ /* 0x000fc60000000804 */
[----:B------:R-:W-:-:S05]  /*1b40*/  @!P2 DFMA R24, R24, 2, -R30 ;  /* 0x400000001818a82b */ /* 0x000fca000000081e */
[----:B------:R-:W-:-:S05]  /*1b50*/  DFMA R28, R26, R28, R26 ;  /* 0x0000001c1a1c722b */ /* 0x000fca000000001a */
[----:B------:R-:W-:-:S03]  /*1b60*/  @!P2 LOP3.LUT R53, R25, 0x7ff00000, RZ, 0xc0, !PT ;  /* 0x7ff000001935a812 */ /* 0x000fc600078ec0ff */
[----:B------:R-:W-:Y:S02]  /*1b70*/  DMUL R26, R28, R24 ;  /* 0x000000181c1a7228 */ /* 0x000fe40000000000 */
[----:B------:R-:W-:-:S05]  /*1b80*/  VIADD R54, R53, 0xffffffff ;  /* 0xffffffff35367836 */ /* 0x000fca0000000000 */
[----:B------:R-:W-:Y:S01]  /*1b90*/  ISETP.GT.U32.AND P0, PT, R54, 0x7feffffe, PT ;  /* 0x7feffffe3600780c */ /* 0x000fe20003f04070 */
[----:B------:R-:W-:-:S03]  /*1ba0*/  DFMA R30, R26, -R4, R24 ;  /* 0x800000041a1e722b */ /* 0x000fc60000000018 */
[----:B------:R-:W-:-:S05]  /*1bb0*/  ISETP.GT.U32.OR P0, PT, R55, 0x7feffffe, P0 ;  /* 0x7feffffe3700780c */ /* 0x000fca0000704470 */
[----:B------:R-:W-:-:S08]  /*1bc0*/  DFMA R30, R28, R30, R26 ;  /* 0x0000001e1c1e722b */ /* 0x000fd0000000001a */
[----:B------:R-:W-:Y:S05]  /*1bd0*/  @P0 BRA `(.L_x_23) ;  /* 0x00000000006c0947 */ /* 0x000fea0003800000 */
[----:B------:R-:W-:-:S04]  /*1be0*/  LOP3.LUT R26, R21, 0x7ff00000, RZ, 0xc0, !PT ;  /* 0x7ff00000151a7812 */ /* 0x000fc800078ec0ff */
[CC--:B------:R-:W-:Y:S02]  /*1bf0*/  VIADDMNMX R22, R51.reuse, -R26.reuse, 0xb9600000, !PT ;  /* 0xb960000033167446 */ /* 0x0c0fe4000780091a */
[----:B------:R-:W-:Y:S02]  /*1c00*/  ISETP.GE.U32.AND P0, PT, R51, R26, PT ;  /* 0x0000001a3300720c */ /* 0x000fe40003f06070 */
[----:B------:R-:W-:Y:S02]  /*1c10*/  VIMNMX R22, PT, PT, R22, 0x46a00000, PT ;  /* 0x46a0000016167848 */ /* 0x000fe40003fe0100 */
[----:B------:R-:W-:-:S05]  /*1c20*/  SEL R49, R49, 0x63400000, !P0 ;  /* 0x6340000031317807 */ /* 0x000fca0004000000 */
[----:B------:R-:W-:Y:S02]  /*1c30*/  IMAD.IADD R28, R22, 0x1, -R49 ;  /* 0x00000001161c7824 */ /* 0x000fe400078e0a31 */
[----:B------:R-:W-:Y:S02]  /*1c40*/  IMAD.MOV.U32 R22, RZ, RZ, RZ ;  /* 0x000000ffff167224 */ /* 0x000fe400078e00ff */
[----:B------:R-:W-:-:S06]  /*1c50*/  VIADD R23, R28, 0x7fe00000 ;  /* 0x7fe000001c177836 */ /* 0x000fcc0000000000 */
[----:B------:R-:W-:-:S10]  /*1c60*/  DMUL R26, R30, R22 ;  /* 0x000000161e1a7228 */ /* 0x000fd40000000000 */
[----:B------:R-:W-:-:S13]  /*1c70*/  FSETP.GTU.AND P0, PT, |R27|, 1.469367938527859385e-39, PT ;  /* 0x001000001b00780b */ /* 0x000fda0003f0c200 */
[----:B------:R-:W-:Y:S05]  /*1c80*/  @P0 BRA `(.L_x_24) ;  /* 0x0000000000940947 */ /* 0x000fea0003800000 */
[----:B------:R-:W-:Y:S01]  /*1c90*/  DFMA R4, R30, -R4, R24 ;  /* 0x800000041e04722b */ /* 0x000fe20000000018 */
[----:B------:R-:W-:-:S09]  /*1ca0*/  IMAD.MOV.U32 R22, RZ, RZ, RZ ;  /* 0x000000ffff167224 */ /* 0x000fd200078e00ff */
[C---:B------:R-:W-:Y:S02]  /*1cb0*/  FSETP.NEU.AND P0, PT, R5.reuse, RZ, PT ;  /* 0x000000ff0500720b */ /* 0x040fe40003f0d000 */
[----:B------:R-:W-:-:S04]  /*1cc0*/  LOP3.LUT R21, R5, 0x80000000, R21, 0x48, !PT ;  /* 0x8000000005157812 */ /* 0x000fc800078e4815 */
[----:B------:R-:W-:-:S07]  /*1cd0*/  LOP3.LUT R23, R21, R23, RZ, 0xfc, !PT ;  /* 0x0000001715177212 */ /* 0x000fce00078efcff */
[----:B------:R-:W-:Y:S05]  /*1ce0*/  @!P0 BRA `(.L_x_24) ;  /* 0x00000000007c8947 */ /* 0x000fea0003800000 */
[----:B------:R-:W-:Y:S01]  /*1cf0*/  IMAD.MOV R5, RZ, RZ, -R28 ;  /* 0x000000ffff057224 */ /* 0x000fe200078e0a1c */
[----:B------:R-:W-:Y:S01]  /*1d00*/  DMUL.RP R22, R30, R22 ;  /* 0x000000161e167228 */ /* 0x000fe20000008000 */
[----:B------:R-:W-:-:S06]  /*1d10*/  IMAD.MOV.U32 R4, RZ, RZ, RZ ;  /* 0x000000ffff047224 */ /* 0x000fcc00078e00ff */
[----:B------:R-:W-:-:S03]  /*1d20*/  DFMA R4, R26, -R4, R30 ;  /* 0x800000041a04722b */ /* 0x000fc6000000001e */
[----:B------:R-:W-:-:S03]  /*1d30*/  LOP3.LUT R21, R23, R21, RZ, 0x3c, !PT ;  /* 0x0000001517157212 */ /* 0x000fc600078e3cff */
[----:B------:R-:W-:-:S04]  /*1d40*/  IADD3 R4, PT, PT, -R28, -0x43300000, RZ ;  /* 0xbcd000001c047810 */ /* 0x000fc80007ffe1ff */
[----:B------:R-:W-:-:S04]  /*1d50*/  FSETP.NEU.AND P0, PT, |R5|, R4, PT ;  /* 0x000000040500720b */ /* 0x000fc80003f0d200 */
[----:B------:R-:W-:Y:S02]  /*1d60*/  FSEL R26, R22, R26, !P0 ;  /* 0x0000001a161a7208 */ /* 0x000fe40004000000 */
[----:B------:R-:W-:Y:S01]  /*1d70*/  FSEL R27, R21, R27, !P0 ;  /* 0x0000001b151b7208 */ /* 0x000fe20004000000 */
[----:B------:R-:W-:Y:S06]  /*1d80*/  BRA `(.L_x_24) ;  /* 0x0000000000547947 */ /* 0x000fec0003800000 */
.L_x_23:
[----:B------:R-:W-:-:S14]  /*1d90*/  DSETP.NAN.AND P0, PT, R22, R22, PT ;  /* 0x000000161600722a */ /* 0x000fdc0003f08000 */
[----:B------:R-:W-:Y:S05]  /*1da0*/  @P0 BRA `(.L_x_25) ;  /* 0x0000000000440947 */ /* 0x000fea0003800000 */
[----:B------:R-:W-:-:S14]  /*1db0*/  DSETP.NAN.AND P0, PT, R20, R20, PT ;  /* 0x000000141400722a */ /* 0x000fdc0003f08000 */
[----:B------:R-:W-:Y:S05]  /*1dc0*/  @P0 BRA `(.L_x_26) ;  /* 0x0000000000300947 */ /* 0x000fea0003800000 */
[----:B------:R-:W-:Y:S01]  /*1dd0*/  ISETP.NE.AND P0, PT, R53, R52, PT ;  /* 0x000000343500720c */ /* 0x000fe20003f05270 */
[----:B------:R-:W-:Y:S02]  /*1de0*/  IMAD.MOV.U32 R26, RZ, RZ, 0x0 ;  /* 0x00000000ff1a7424 */ /* 0x000fe400078e00ff */
[----:B------:R-:W-:-:S10]  /*1df0*/  IMAD.MOV.U32 R27, RZ, RZ, -0x80000 ;  /* 0xfff80000ff1b7424 */ /* 0x000fd400078e00ff */
[----:B------:R-:W-:Y:S05]  /*1e00*/  @!P0 BRA `(.L_x_24) ;  /* 0x0000000000348947 */ /* 0x000fea0003800000 */
[----:B------:R-:W-:Y:S02]  /*1e10*/  ISETP.NE.AND P0, PT, R53, 0x7ff00000, PT ;  /* 0x7ff000003500780c */ /* 0x000fe40003f05270 */
[----:B------:R-:W-:Y:S02]  /*1e20*/  LOP3.LUT R27, R23, 0x80000000, R21, 0x48, !PT ;  /* 0x80000000171b7812 */ /* 0x000fe400078e4815 */
[----:B------:R-:W-:-:S13]  /*1e30*/  ISETP.EQ.OR P0, PT, R52, RZ, !P0 ;  /* 0x000000ff3400720c */ /* 0x000fda0004702670 */
[----:B------:R-:W-:Y:S01]  /*1e40*/  @P0 LOP3.LUT R4, R27, 0x7ff00000, RZ, 0xfc, !PT ;  /* 0x7ff000001b040812 */ /* 0x000fe200078efcff */
[----:B------:R-:W-:Y:S02]  /*1e50*/  @!P0 IMAD.MOV.U32 R26, RZ, RZ, RZ ;  /* 0x000000ffff1a8224 */ /* 0x000fe400078e00ff */
[----:B------:R-:W-:Y:S02]  /*1e60*/  @P0 IMAD.MOV.U32 R26, RZ, RZ, RZ ;  /* 0x000000ffff1a0224 */ /* 0x000fe400078e00ff */
[----:B------:R-:W-:Y:S01]  /*1e70*/  @P0 IMAD.MOV.U32 R27, RZ, RZ, R4 ;  /* 0x000000ffff1b0224 */ /* 0x000fe200078e0004 */
[----:B------:R-:W-:Y:S06]  /*1e80*/  BRA `(.L_x_24) ;  /* 0x0000000000147947 */ /* 0x000fec0003800000 */
.L_x_26:
[----:B------:R-:W-:Y:S01]  /*1e90*/  LOP3.LUT R27, R21, 0x80000, RZ, 0xfc, !PT ;  /* 0x00080000151b7812 */ /* 0x000fe200078efcff */
[----:B------:R-:W-:Y:S01]  /*1ea0*/  IMAD.MOV.U32 R26, RZ, RZ, R20 ;  /* 0x000000ffff1a7224 */ /* 0x000fe200078e0014 */
[----:B------:R-:W-:Y:S06]  /*1eb0*/  BRA `(.L_x_24) ;  /* 0x0000000000087947 */ /* 0x000fec0003800000 */
.L_x_25:
[----:B------:R-:W-:Y:S01]  /*1ec0*/  LOP3.LUT R27, R23, 0x80000, RZ, 0xfc, !PT ;  /* 0x00080000171b7812 */ /* 0x000fe200078efcff */
[----:B------:R-:W-:-:S07]  /*1ed0*/  IMAD.MOV.U32 R26, RZ, RZ, R22 ;  /* 0x000000ffff1a7224 */ /* 0x000fce00078e0016 */
.L_x_24:
[----:B------:R-:W-:Y:S05]  /*1ee0*/  BSYNC.RECONVERGENT B1 ;  /* 0x0000000000017941 */ /* 0x000fea0003800200 */
.L_x_22:
[----:B------:R-:W-:Y:S02]  /*1ef0*/  IMAD.MOV.U32 R51, RZ, RZ, 0x0 ;  /* 0x00000000ff337424 */ /* 0x000fe400078e00ff */
[----:B------:R-:W-:Y:S02]  /*1f00*/  IMAD.MOV.U32 R4, RZ, RZ, R26 ;  /* 0x000000ffff047224 */ /* 0x000fe400078e001a */
[----:B------:R-:W-:Y:S01]  /*1f10*/  IMAD.MOV.U32 R5, RZ, RZ, R27 ;  /* 0x000000ffff057224 */ /* 0x000fe200078e001b */
[----:B------:R-:W-:Y:S06]  /*1f20*/  RET.REL.NODEC R50 `(_Z9MF_KernelPdS_PKdS1_S1_S1_S1_S1_S1_S1_S1_S1_S1_S1_S1_S1_iii) ;  /* 0xffffffe032347950 */ /* 0x000fec0003c3ffff */
        .weak           $__internal_1_$__cuda_sm20_dsqrt_rn_f64_mediumpath_v1
        .type           $__internal_1_$__cuda_sm20_dsqrt_rn_f64_mediumpath_v1,@function
        .size           $__internal_1_$__cuda_sm20_dsqrt_rn_f64_mediumpath_v1,($_Z9MF_KernelPdS_PKdS1_S1_S1_S1_S1_S1_S1_S1_S1_S1_S1_S1_S1_iii$__internal_trig_reduction_slowpathd - $__internal_1_$__cuda_sm20_dsqrt_rn_f64_mediumpath_v1)
$__internal_1_$__cuda_sm20_dsqrt_rn_f64_mediumpath_v1:
[----:B------:R-:W-:Y:S01]  /*1f30*/  ISETP.GE.U32.AND P0, PT, R24, -0x3400000, PT ;  /* 0xfcc000001800780c */ /* 0x000fe20003f06070 */
[----:B------:R-:W-:Y:S01]  /*1f40*/  BSSY.RECONVERGENT B1, `(.L_x_27) ;  /* 0x0000025000017945 */ /* 0x000fe20003800200 */
[----:B------:R-:W-:Y:S02]  /*1f50*/  IMAD.MOV.U32 R24, RZ, RZ, R30 ;  /* 0x000000ffff187224 */ /* 0x000fe400078e001e */
[----:B------:R-:W-:-:S09]  /*1f60*/  IMAD.MOV.U32 R25, RZ, RZ, R31 ;  /* 0x000000ffff197224 */ /* 0x000fd200078e001f */
[----:B------:R-:W-:Y:S05]  /*1f70*/  @!P0 BRA `(.L_x_28) ;  /* 0x0000000000208947 */ /* 0x000fea0003800000 */
[----:B------:R-:W-:-:S10]  /*1f80*/  DFMA.RM R24, R24, R26, R28 ;  /* 0x0000001a1818722b */ /* 0x000fd4000000401c */
[----:B------:R-:W-:-:S05]  /*1f90*/  IADD3 R26, P0, PT, R24, 0x1, RZ ;  /* 0x00000001181a7810 */ /* 0x000fca0007f1e0ff */
[----:B------:R-:W-:-:S06]  /*1fa0*/  IMAD.X R27, RZ, RZ, R25, P0 ;  /* 0x000000ffff1b7224 */ /* 0x000fcc00000e0619 */
[----:B------:R-:W-:-:S08]  /*1fb0*/  DFMA.RP R22, -R24, R26, R22 ;  /* 0x0000001a1816722b */ /* 0x000fd00000008116 */
[----:B------:R-:W-:-:S06]  /*1fc0*/  DSETP.GT.AND P0, PT, R22, RZ, PT ;  /* 0x000000ff1600722a */ /* 0x000fcc0003f04000 */
[----:B------:R-:W-:Y:S02]  /*1fd0*/  FSEL R24, R26, R24, P0 ;  /* 0x000000181a187208 */ /* 0x000fe40000000000 */
[----:B------:R-:W-:Y:S01]  /*1fe0*/  FSEL R25, R27, R25, P0 ;  /* 0x000000191b197208 */ /* 0x000fe20000000000 */
[----:B------:R-:W-:Y:S06]  /*1ff0*/  BRA `(.L_x_29) ;  /* 0x0000000000647947 */ /* 0x000fec0003800000 */
.L_x_28:
[----:B------:R-:W-:-:S14]  /*2000*/  DSETP.NE.AND P0, PT, R22, RZ, PT ;  /* 0x000000ff1600722a */ /* 0x000fdc0003f05000 */
[----:B------:R-:W-:Y:S05]  /*2010*/  @!P0 BRA `(.L_x_30) ;  /* 0x0000000000588947 */ /* 0x000fea0003800000 */
[----:B------:R-:W-:-:S13]  /*2020*/  ISETP.GE.AND P0, PT, R23, RZ, PT ;  /* 0x000000ff1700720c */ /* 0x000fda0003f06270 */
[----:B------:R-:W-:Y:S02]  /*2030*/  @!P0 IMAD.MOV.U32 R24, RZ, RZ, 0x0 ;  /* 0x00000000ff188424 */ /* 0x000fe400078e00ff */
[----:B------:R-:W-:Y:S01]  /*2040*/  @!P0 IMAD.MOV.U32 R25, RZ, RZ, -0x80000 ;  /* 0xfff80000ff198424 */ /* 0x000fe200078e00ff */
[----:B------:R-:W-:Y:S06]  /*2050*/  @!P0 BRA `(.L_x_29) ;  /* 0x00000000004c8947 */ /* 0x000fec0003800000 */
[----:B------:R-:W-:-:S13]  /*2060*/  ISETP.GT.AND P0, PT, R23, 0x7fefffff, PT ;  /* 0x7fefffff1700780c */ /* 0x000fda0003f04270 */
[----:B------:R-:W-:Y:S05]  /*2070*/  @P0 BRA `(.L_x_30) ;  /* 0x0000000000400947 */ /* 0x000fea0003800000 */
[----:B------:R-:W-:Y:S01]  /*2080*/  DMUL R22, R22, 8.11296384146066816958e+31 ;  /* 0x4690000016167828 */ /* 0x000fe20000000000 */
[----:B------:R-:W-:Y:S02]  /*2090*/  IMAD.MOV.U32 R24, RZ, RZ, RZ ;  /* 0x000000ffff187224 */ /* 0x000fe400078e00ff */
[----:B------:R-:W-:Y:S02]  /*20a0*/  IMAD.MOV.U32 R28, RZ, RZ, 0x0 ;  /* 0x00000000ff1c7424 */ /* 0x000fe400078e00ff */
[----:B------:R-:W-:Y:S01]  /*20b0*/  IMAD.MOV.U32 R29, RZ, RZ, 0x3fd80000 ;  /* 0x3fd80000ff1d7424 */ /* 0x000fe200078e00ff */
[----:B------:R-:W0:Y:S02]  /*20c0*/  MUFU.RSQ64H R25, R23 ;  /* 0x0000001700197308 */ /* 0x000e240000001c00 */
[----:B0-----:R-:W-:-:S08]  /*20d0*/  DMUL R26, R24, R24 ;  /* 0x00000018181a7228 */ /* 0x001fd00000000000 */
[----:B------:R-:W-:-:S08]  /*20e0*/  DFMA R26, R22, -R26, 1 ;  /* 0x3ff00000161a742b */ /* 0x000fd0000000081a */
[----:B------:R-:W-:Y:S02]  /*20f0*/  DFMA R28, R26, R28, 0.5 ;  /* 0x3fe000001a1c742b */ /* 0x000fe4000000001c */
[----:B------:R-:W-:-:S08]  /*2100*/  DMUL R26, R24, R26 ;  /* 0x0000001a181a7228 */ /* 0x000fd00000000000 */
[----:B------:R-:W-:-:S08]  /*2110*/  DFMA R26, R28, R26, R24 ;  /* 0x0000001a1c1a722b */ /* 0x000fd00000000018 */
[----:B------:R-:W-:Y:S02]  /*2120*/  DMUL R24, R22, R26 ;  /* 0x0000001a16187228 */ /* 0x000fe40000000000 */
[----:B------:R-:W-:-:S06]  /*2130*/  VIADD R27, R27, 0xfff00000 ;  /* 0xfff000001b1b7836 */ /* 0x000fcc0000000000 */
[----:B------:R-:W-:-:S08]  /*2140*/  DFMA R28, R24, -R24, R22 ;  /* 0x80000018181c722b */ /* 0x000fd00000000016 */
[----:B------:R-:W-:-:S10]  /*2150*/  DFMA R24, R26, R28, R24 ;  /* 0x0000001c1a18722b */ /* 0x000fd40000000018 */
[----:B------:R-:W-:Y:S01]  /*2160*/  VIADD R25, R25, 0xfcb00000 ;  /* 0xfcb0000019197836 */ /* 0x000fe20000000000 */
[----:B------:R-:W-:Y:S06]  /*2170*/  BRA `(.L_x_29) ;  /* 0x0000000000047947 */ /* 0x000fec0003800000 */
.L_x_30:
[----:B------:R-:W-:-:S11]  /*2180*/  DADD R24, R22, R22 ;  /* 0x0000000016187229 */ /* 0x000fd60000000016 */
.L_x_29:
[----:B------:R-:W-:Y:S05]  /*2190*/  BSYNC.RECONVERGENT B1 ;  /* 0x0000000000017941 */ /* 0x000fea0003800200 */
.L_x_27:
[----:B------:R-:W-:Y:S02]  /*21a0*/  IMAD.MOV.U32 R22, RZ, RZ, R0 ;  /* 0x000000ffff167224 */ /* 0x000fe400078e0000 */
[----:B------:R-:W-:-:S04]  /*21b0*/  IMAD.MOV.U32 R23, RZ, RZ, 0x0 ;  /* 0x00000000ff177424 */ /* 0x000fc800078e00ff */
[----:B------:R-:W-:Y:S05]  /*21c0*/  RET.REL.NODEC R22 `(_Z9MF_KernelPdS_PKdS1_S1_S1_S1_S1_S1_S1_S1_S1_S1_S1_S1_S1_iii) ;  /* 0xffffffdc168c7950 */ /* 0x000fea0003c3ffff */
        .type           $_Z9MF_KernelPdS_PKdS1_S1_S1_S1_S1_S1_S1_S1_S1_S1_S1_S1_S1_iii$__internal_trig_reduction_slowpathd,@function
        .size           $_Z9MF_KernelPdS_PKdS1_S1_S1_S1_S1_S1_S1_S1_S1_S1_S1_S1_S1_iii$__internal_trig_reduction_slowpathd,(.L_x_41 - $_Z9MF_KernelPdS_PKdS1_S1_S1_S1_S1_S1_S1_S1_S1_S1_S1_S1_S1_iii$__internal_trig_reduction_slowpathd)
$_Z9MF_KernelPdS_PKdS1_S1_S1_S1_S1_S1_S1_S1_S1_S1_S1_S1_S1_iii$__internal_trig_reduction_slowpathd:
[--C-:B------:R-:W-:Y:S01]  /*21d0*/  SHF.R.U32.HI R22, RZ, 0x14, R21.reuse ;  /* 0x00000014ff167819 */ /* 0x100fe20000011615 */
[----:B------:R-:W-:Y:S02]  /*21e0*/  IMAD.MOV.U32 R29, RZ, RZ, R21 ;  /* 0x000000ffff1d7224 */ /* 0x000fe400078e0015 */
[----:B------:R-:W-:Y:S01]  /*21f0*/  IMAD.MOV.U32 R23, RZ, RZ, RZ ;  /* 0x000000ffff177224 */ /* 0x000fe200078e00ff */
[----:B------:R-:W-:-:S04]  /*2200*/  LOP3.LUT R24, R22, 0x7ff, RZ, 0xc0, !PT ;  /* 0x000007ff16187812 */ /* 0x000fc800078ec0ff */
[----:B------:R-:W-:-:S13]  /*2210*/  ISETP.NE.AND P0, PT, R24, 0x7ff, PT ;  /* 0x000007ff1800780c */ /* 0x000fda0003f05270 */
[----:B------:R-:W-:Y:S05]  /*2220*/  @!P0 BRA `(.L_x_31) ;  /* 0x0000000800488947 */ /* 0x000fea0003800000 */
[----:B------:R-:W-:Y:S01]  /*2230*/  VIADD R24, R24, 0xfffffc00 ;  /* 0xfffffc0018187836 */ /* 0x000fe20000000000 */
[----:B------:R-:W-:Y:S01]  /*2240*/  BSSY.RECONVERGENT B2, `(.L_x_32) ;  /* 0x000002f000027945 */ /* 0x000fe20003800200 */
[----:B------:R-:W-:-:S03]  /*2250*/  CS2R R26, SRZ ;  /* 0x00000000001a7805 */ /* 0x000fc6000001ff00 */
[----:B------:R-:W-:Y:S02]  /*2260*/  SHF.R.U32.HI R23, RZ, 0x6, R24 ;  /* 0x00000006ff177819 */ /* 0x000fe40000011618 */
[----:B------:R-:W-:Y:S02]  /*2270*/  ISETP.GE.U32.AND P0, PT, R24, 0x80, PT ;  /* 0x000000801800780c */ /* 0x000fe40003f06070 */
[C---:B------:R-:W-:Y:S02]  /*2280*/  IADD3 R30, PT, PT, -R23.reuse, 0x13, RZ ;  /* 0x00000013171e7810 */ /* 0x040fe40007ffe1ff */
[----:B------:R-:W-:Y:S02]  /*2290*/  IADD3 R55, PT, PT, -R23, 0xf, RZ ;  /* 0x0000000f17377810 */ /* 0x000fe40007ffe1ff */
[----:B------:R-:W-:-:S04]  /*22a0*/  SEL R30, R30, 0x12, P0 ;  /* 0x000000121e1e7807 */ /* 0x000fc80000000000 */
[----:B------:R-:W-:-:S13]  /*22b0*/  ISETP.GE.AND P0, PT, R55, R30, PT ;  /* 0x0000001e3700720c */ /* 0x000fda0003f06270 */
[----:B------:R-:W-:Y:S05]  /*22c0*/  @P0 BRA `(.L_x_33) ;  /* 0x0000000000980947 */ /* 0x000fea0003800000 */
[----:B------:R-:W0:Y:S01]  /*22d0*/  LDC.64 R24, c[0x0][0x358] ;  /* 0x0000d600ff187b82 */ /* 0x000e220000000a00 */
[C---:B------:R-:W-:Y:S01]  /*22e0*/  SHF.L.U64.HI R31, R28.reuse, 0xb, R29 ;  /* 0x0000000b1c1f7819 */ /* 0x040fe2000001021d */
[----:B------:R-:W-:Y:S01]  /*22f0*/  BSSY.RECONVERGENT B3, `(.L_x_34) ;  /* 0x0000022000037945 */ /* 0x000fe20003800200 */
[----:B------:R-:W-:Y:S01]  /*2300*/  IMAD.SHL.U32 R49, R28, 0x800, RZ ;  /* 0x000008001c317824 */ /* 0x000fe200078e00ff */
[----:B------:R-:W-:Y:S01]  /*2310*/  IADD3 R53, PT, PT, RZ, -R23, -R30 ;  /* 0x80000017ff357210 */ /* 0x000fe20007ffe81e */
[----:B------:R-:W-:Y:S01]  /*2320*/  IMAD.MOV.U32 R52, RZ, RZ, RZ ;  /* 0x000000ffff347224 */ /* 0x000fe200078e00ff */
[----:B------:R-:W-:Y:S02]  /*2330*/  CS2R R26, SRZ ;  /* 0x00000000001a7805 */ /* 0x000fe4000001ff00 */
[----:B------:R-:W-:-:S07]  /*2340*/  LOP3.LUT R31, R31, 0x80000000, RZ, 0xfc, !PT ;  /* 0x800000001f1f7812 */ /* 0x000fce00078efcff */
.L_x_35:
[----:B------:R-:W1:Y:S01]  /*2350*/  LDC.64 R28, c[0x4][RZ] ;  /* 0x01000000ff1c7b82 */ /* 0x000e620000000a00 */
[----:B0-----:R-:W-:Y:S02]  /*2360*/  R2UR UR8, R24 ;  /* 0x00000000180872ca */ /* 0x001fe400000e0000 */
[----:B------:R-:W-:Y:S01]  /*2370*/  R2UR UR9, R25 ;  /* 0x00000000190972ca */ /* 0x000fe200000e0000 */
[----:B-1----:R-:W-:-:S12]  /*2380*/  IMAD.WIDE R28, R55, 0x8, R28 ;  /* 0x00000008371c7825 */ /* 0x002fd800078e021c */
[----:B------:R-:W2:Y:S01]  /*2390*/  LDG.E.64.CONSTANT R28, desc[UR8][R28.64] ;  /* 0x000000081c1c7981 */ /* 0x000ea2000c1e9b00 */
[----:B------:R-:W-:Y:S02]  /*23a0*/  VIADD R53, R53, 0x1 ;  /* 0x0000000135357836 */ /* 0x000fe40000000000 */
[----:B------:R-:W-:Y:S02]  /*23b0*/  VIADD R55, R55, 0x1 ;  /* 0x0000000137377836 */ /* 0x000fe40000000000 */
[----:B--2---:R-:W-:-:S04]  /*23c0*/  IMAD.WIDE.U32 R26, P3, R28, R49, R26 ;  /* 0x000000311c1a7225 */ /* 0x004fc8000786001a */
[----:B------:R-:W-:Y:S02]  /*23d0*/  IMAD R57, R28, R31, RZ ;  /* 0x0000001f1c397224 */ /* 0x000fe400078e02ff */
[CC--:B------:R-:W-:Y:S02]  /*23e0*/  IMAD R54, R29.reuse, R49.reuse, RZ ;  /* 0x000000311d367224 */ /* 0x0c0fe400078e02ff */
[----:B------:R-:W-:Y:S01]  /*23f0*/  IMAD.HI.U32 R59, R29, R49, RZ ;  /* 0x000000311d3b7227 */ /* 0x000fe200078e00ff */
[----:B------:R-:W-:-:S03]  /*2400*/  IADD3 R27, P0, PT, R57, R27, RZ ;  /* 0x0000001b391b7210 */ /* 0x000fc60007f1e0ff */
[----:B------:R-:W-:Y:S01]  /*2410*/  IMAD R57, R52, 0x8, R1 ;  /* 0x0000000834397824 */ /* 0x000fe200078e0201 */
[----:B------:R-:W-:Y:S01]  /*2420*/  IADD3 R27, P1, PT, R54, R27, RZ ;  /* 0x0000001b361b7210 */ /* 0x000fe20007f3e0ff */
[----:B------:R-:W-:-:S04]  /*2430*/  IMAD.HI.U32 R54, R28, R31, RZ ;  /* 0x0000001f1c367227 */ /* 0x000fc800078e00ff */
[----:B------:R-:W-:Y:S01]  /*2440*/  IMAD.X R28, RZ, RZ, R54, P3 ;  /* 0x000000ffff1c7224 */ /* 0x000fe200018e0636 */
[----:B------:R0:W-:Y:S01]  /*2450*/  STL.64 [R57], R26 ;  /* 0x0000001a39007387 */ /* 0x0001e20000100a00 */
[----:B------:R-:W-:-:S03]  /*2460*/  IMAD.HI.U32 R54, R29, R31, RZ ;  /* 0x0000001f1d367227 */ /* 0x000fc600078e00ff */
[----:B------:R-:W-:Y:S01]  /*2470*/  IADD3.X R28, P0, PT, R59, R28, RZ, P0, !PT ;  /* 0x0000001c3b1c7210 */ /* 0x000fe2000071e4ff */
[----:B------:R-:W-:Y:S02]  /*2480*/  IMAD R29, R29, R31, RZ ;  /* 0x0000001f1d1d7224 */ /* 0x000fe400078e02ff */
[----:B------:R-:W-:-:S03]  /*2490*/  VIADD R52, R52, 0x1 ;  /* 0x0000000134347836 */ /* 0x000fc60000000000 */
[----:B------:R-:W-:Y:S01]  /*24a0*/  IADD3.X R29, P1, PT, R29, R28, RZ, P1, !PT ;  /* 0x0000001c1d1d7210 */ /* 0x000fe20000f3e4ff */
[----:B------:R-:W-:Y:S01]  /*24b0*/  IMAD.X R28, RZ, RZ, R54, P0 ;  /* 0x000000ffff1c7224 */ /* 0x000fe200000e0636 */
[----:B------:R-:W-:-:S03]  /*24c0*/  ISETP.NE.AND P0, PT, R53, -0xf, PT ;  /* 0xfffffff13500780c */ /* 0x000fc60003f05270 */
[----:B------:R-:W-:Y:S02]  /*24d0*/  IMAD.X R28, RZ, RZ, R28, P1 ;  /* 0x000000ffff1c7224 */ /* 0x000fe400008e061c */
[----:B0-----:R-:W-:Y:S02]  /*24e0*/  IMAD.MOV.U32 R26, RZ, RZ, R29 ;  /* 0x000000ffff1a7224 */ /* 0x001fe400078e001d */
[----:B------:R-:W-:-:S06]  /*24f0*/  IMAD.MOV.U32 R27, RZ, RZ, R28 ;  /* 0x000000ffff1b7224 */ /* 0x000fcc00078e001c */
[----:B------:R-:W-:Y:S05]  /*2500*/  @P0 BRA `(.L_x_35) ;  /* 0xfffffffc00900947 */ /* 0x000fea000383ffff */
[----:B------:R-:W-:Y:S05]  /*2510*/  BSYNC.RECONVERGENT B3 ;  /* 0x0000000000037941 */ /* 0x000fea0003800200 */
.L_x_34:
[----:B------:R-:W-:-:S07]  /*2520*/  IMAD.MOV.U32 R55, RZ, RZ, R30 ;  /* 0x000000ffff377224 */ /* 0x000fce00078e001e */
.L_x_33:
[----:B------:R-:W-:Y:S05]  /*2530*/  BSYNC.RECONVERGENT B2 ;  /* 0x0000000000027941 */ /* 0x000fea0003800200 */
.L_x_32:
[----:B------:R-:W-:Y:S01]  /*2540*/  LOP3.LUT P0, R57, R22, 0x3f, RZ, 0xc0, !PT ;  /* 0x0000003f16397812 */ /* 0x000fe2000780c0ff */
[----:B------:R-:W-:-:S04]  /*2550*/  IMAD.IADD R22, R23, 0x1, R55 ;  /* 0x0000000117167824 */ /* 0x000fc800078e0237 */
[----:B------:R-:W-:-:S05]  /*2560*/  IMAD.U32 R59, R22, 0x8, R1 ;  /* 0x00000008163b7824 */ /* 0x000fca00078e0001 */
[----:B------:R0:W-:Y:S04]  /*2570*/  STL.64 [R59+-0x78], R26 ;  /* 0xffff881a3b007387 */ /* 0x0001e80000100a00 */
[----:B------:R-:W2:Y:S04]  /*2580*/  @P0 LDL.64 R30, [R1+0x8] ;  /* 0x00000800011e0983 */ /* 0x000ea80000100a00 */
[----:B------:R-:W3:Y:S04]  /*2590*/  LDL.64 R24, [R1+0x10] ;  /* 0x0000100001187983 */ /* 0x000ee80000100a00 */
[----:B------:R-:W4:Y:S01]  /*25a0*/  LDL.64 R22, [R1+0x18] ;  /* 0x0000180001167983 */ /* 0x000f220000100a00 */
[----:B------:R-:W-:Y:S01]  /*25b0*/  @P0 LOP3.LUT R28, R57, 0x3f, RZ, 0x3c, !PT ;  /* 0x0000003f391c0812 */ /* 0x000fe200078e3cff */
[----:B------:R-:W-:Y:S01]  /*25c0*/  BSSY.RECONVERGENT B2, `(.L_x_36) ;  /* 0x0000034000027945 */ /* 0x000fe20003800200 */
[----:B--2---:R-:W-:-:S02]  /*25d0*/  @P0 SHF.R.U64 R29, R30, 0x1, R31 ;  /* 0x000000011e1d0819 */ /* 0x004fc4000000121f */
[----:B------:R-:W-:Y:S02]  /*25e0*/  @P0 SHF.R.U32.HI R31, RZ, 0x1, R31 ;  /* 0x00000001ff1f0819 */ /* 0x000fe4000001161f */
[CC--:B---3--:R-:W-:Y:S02]  /*25f0*/  @P0 SHF.L.U32 R49, R24.reuse, R57.reuse, RZ ;  /* 0x0000003918310219 */ /* 0x0c8fe400000006ff */
[----:B0-----:R-:W-:Y:S02]  /*2600*/  @P0 SHF.R.U64 R26, R29, R28, R31 ;  /* 0x0000001c1d1a0219 */ /* 0x001fe4000000121f */
[--C-:B------:R-:W-:Y:S02]  /*2610*/  @P0 SHF.R.U32.HI R55, RZ, 0x1, R25.reuse ;  /* 0x00000001ff370819 */ /* 0x100fe40000011619 */
[C-C-:B------:R-:W-:Y:S02]  /*2620*/  @P0 SHF.R.U64 R53, R24.reuse, 0x1, R25.reuse ;  /* 0x0000000118350819 */ /* 0x140fe40000001219 */
[----:B------:R-:W-:-:S02]  /*2630*/  @P0 SHF.L.U64.HI R30, R24, R57, R25 ;  /* 0x00000039181e0219 */ /* 0x000fc40000010219 */
[----:B------:R-:W-:Y:S02]  /*2640*/  @P0 SHF.R.U32.HI R27, RZ, R28, R31 ;  /* 0x0000001cff1b0219 */ /* 0x000fe4000001161f */
[----:B------:R-:W-:Y:S02]  /*2650*/  @P0 LOP3.LUT R24, R49, R26, RZ, 0xfc, !PT ;  /* 0x0000001a31180212 */ /* 0x000fe400078efcff */
[----:B----4-:R-:W-:Y:S02]  /*2660*/  @P0 SHF.L.U32 R29, R22, R57, RZ ;  /* 0x00000039161d0219 */ /* 0x010fe400000006ff */
[----:B------:R-:W-:Y:S01]  /*2670*/  @P0 SHF.R.U64 R52, R53, R28, R55 ;  /* 0x0000001c35340219 */ /* 0x000fe20000001237 */
[----:B------:R-:W-:Y:S01]  /*2680*/  IMAD.SHL.U32 R26, R24, 0x4, RZ ;  /* 0x00000004181a7824 */ /* 0x000fe200078e00ff */
[----:B------:R-:W-:Y:S02]  /*2690*/  @P0 LOP3.LUT R25, R30, R27, RZ, 0xfc, !PT ;  /* 0x0000001b1e190212 */ /* 0x000fe400078efcff */
[----:B------:R-:W-:-:S02]  /*26a0*/  @P0 SHF.L.U64.HI R57, R22, R57, R23 ;  /* 0x0000003916390219 */ /* 0x000fc40000010217 */
[----:B------:R-:W-:Y:S02]  /*26b0*/  @P0 SHF.R.U32.HI R28, RZ, R28, R55 ;  /* 0x0000001cff1c0219 */ /* 0x000fe40000011637 */
[----:B------:R-:W-:Y:S02]  /*26c0*/  @P0 LOP3.LUT R22, R29, R52, RZ, 0xfc, !PT ;  /* 0x000000341d160212 */ /* 0x000fe400078efcff */
[----:B------:R-:W-:Y:S02]  /*26d0*/  SHF.L.U64.HI R31, R24, 0x2, R25 ;  /* 0x00000002181f7819 */ /* 0x000fe40000010219 */
[----:B------:R-:W-:Y:S02]  /*26e0*/  @P0 LOP3.LUT R23, R57, R28, RZ, 0xfc, !PT ;  /* 0x0000001c39170212 */ /* 0x000fe400078efcff */
[----:B------:R-:W-:Y:S02]  /*26f0*/  SHF.L.W.U32.HI R25, R25, 0x2, R22 ;  /* 0x0000000219197819 */ /* 0x000fe40000010e16 */
[----:B------:R-:W-:-:S02]  /*2700*/  IADD3 RZ, P0, PT, RZ, -R26, RZ ;  /* 0x8000001affff7210 */ /* 0x000fc40007f1e0ff */
[----:B------:R-:W-:Y:S02]  /*2710*/  LOP3.LUT R24, RZ, R31, RZ, 0x33, !PT ;  /* 0x0000001fff187212 */ /* 0x000fe400078e33ff */
[----:B------:R-:W-:Y:S02]  /*2720*/  SHF.L.W.U32.HI R22, R22, 0x2, R23 ;  /* 0x0000000216167819 */ /* 0x000fe40000010e17 */
[----:B------:R-:W-:Y:S02]  /*2730*/  LOP3.LUT R27, RZ, R25, RZ, 0x33, !PT ;  /* 0x00000019ff1b7212 */ /* 0x000fe400078e33ff */
[----:B------:R-:W-:Y:S02]  /*2740*/  IADD3.X R24, P0, PT, RZ, R24, RZ, P0, !PT ;  /* 0x00000018ff187210 */ /* 0x000fe4000071e4ff */
[----:B------:R-:W-:Y:S02]  /*2750*/  LOP3.LUT R28, RZ, R22, RZ, 0x33, !PT ;  /* 0x00000016ff1c7212 */ /* 0x000fe400078e33ff */
[----:B------:R-:W-:-:S02]  /*2760*/  IADD3.X R30, P1, PT, RZ, R27, RZ, P0, !PT ;  /* 0x0000001bff1e7210 */ /* 0x000fc4000073e4ff */
[----:B------:R-:W-:-:S03]  /*2770*/  ISETP.GT.U32.AND P3, PT, R25, -0x1, PT ;  /* 0xffffffff1900780c */ /* 0x000fc60003f64070 */
[----:B------:R-:W-:Y:S01]  /*2780*/  IMAD.X R29, RZ, RZ, R28, P1 ;  /* 0x000000ffff1d7224 */ /* 0x000fe200008e061c */
[----:B------:R-:W-:-:S04]  /*2790*/  ISETP.GT.AND.EX P0, PT, R22, -0x1, PT, P3 ;  /* 0xffffffff1600780c */ /* 0x000fc80003f04330 */
[----:B------:R-:W-:Y:S02]  /*27a0*/  SEL R29, R22, R29, P0 ;  /* 0x0000001d161d7207 */ /* 0x000fe40000000000 */
[----:B------:R-:W-:Y:S02]  /*27b0*/  SEL R30, R25, R30, P0 ;  /* 0x0000001e191e7207 */ /* 0x000fe40000000000 */
[----:B------:R-:W-:Y:S02]  /*27c0*/  ISETP.NE.U32.AND P1, PT, R29, RZ, PT ;  /* 0x000000ff1d00720c */ /* 0x000fe40003f25070 */
[----:B------:R-:W-:Y:S02]  /*27d0*/  SEL R31, R31, R24, P0 ;  /* 0x000000181f1f7207 */ /* 0x000fe40000000000 */
[----:B------:R-:W-:Y:S01]  /*27e0*/  SEL R25, R30, R29, !P1 ;  /* 0x0000001d1e197207 */ /* 0x000fe20004800000 */
[----:B------:R-:W-:-:S05]  /*27f0*/  @!P0 IMAD.MOV R26, RZ, RZ, -R26 ;  /* 0x000000ffff1a8224 */ /* 0x000fca00078e0a1a */
[----:B------:R-:W0:Y:S02]  /*2800*/  FLO.U32 R25, R25 ;  /* 0x0000001900197300 */ /* 0x000e2400000e0000 */
[C---:B0-----:R-:W-:Y:S02]  /*2810*/  IADD3 R27, PT, PT, -R25.reuse, 0x1f, RZ ;  /* 0x0000001f191b7810 */ /* 0x041fe40007ffe1ff */
[----:B------:R-:W-:-:S03]  /*2820*/  IADD3 R28, PT, PT, -R25, 0x3f, RZ ;  /* 0x0000003f191c7810 */ /* 0x000fc60007ffe1ff */
[----:B------:R-:W-:-:S05]  /*2830*/  @P1 IMAD.MOV R28, RZ, RZ, R27 ;  /* 0x000000ffff1c1224 */ /* 0x000fca00078e021b */
[----:B------:R-:W-:-:S13]  /*2840*/  ISETP.NE.AND P1, PT, R28, RZ, PT ;  /* 0x000000ff1c00720c */ /* 0x000fda0003f25270 */
[----:B------:R-:W-:Y:S05]  /*2850*/  @!P1 BRA `(.L_x_37) ;  /* 0x0000000000289947 */ /* 0x000fea0003800000 */
[----:B------:R-:W-:Y:S02]  /*2860*/  LOP3.LUT R25, R28, 0x3f, RZ, 0xc0, !PT ;  /* 0x0000003f1c197812 */ /* 0x000fe400078ec0ff */
[--C-:B------:R-:W-:Y:S02]  /*2870*/  SHF.R.U64 R27, R26, 0x1, R31.reuse ;  /* 0x000000011a1b7819 */ /* 0x100fe4000000121f */
[----:B------:R-:W-:Y:S02]  /*2880*/  SHF.R.U32.HI R31, RZ, 0x1, R31 ;  /* 0x00000001ff1f7819 */ /* 0x000fe4000001161f */
[----:B------:R-:W-:Y:S02]  /*2890*/  LOP3.LUT R24, R28, 0x3f, RZ, 0xc, !PT ;  /* 0x0000003f1c187812 */ /* 0x000fe400078e0cff */
[CC--:B------:R-:W-:Y:S02]  /*28a0*/  SHF.L.U64.HI R29, R30.reuse, R25.reuse, R29 ;  /* 0x000000191e1d7219 */ /* 0x0c0fe4000001021d */
[----:B------:R-:W-:-:S02]  /*28b0*/  SHF.L.U32 R25, R30, R25, RZ ;  /* 0x000000191e197219 */ /* 0x000fc400000006ff */
[-CC-:B------:R-:W-:Y:S02]  /*28c0*/  SHF.R.U64 R30, R27, R24.reuse, R31.reuse ;  /* 0x000000181b1e7219 */ /* 0x180fe4000000121f */
[----:B------:R-:W-:Y:S02]  /*28d0*/  SHF.R.U32.HI R24, RZ, R24, R31 ;  /* 0x00000018ff187219 */ /* 0x000fe4000001161f */
[----:B------:R-:W-:Y:S02]  /*28e0*/  LOP3.LUT R30, R25, R30, RZ, 0xfc, !PT ;  /* 0x0000001e191e7212 */ /* 0x000fe400078efcff */
[----:B------:R-:W-:-:S07]  /*28f0*/  LOP3.LUT R29, R29, R24, RZ, 0xfc, !PT ;  /* 0x000000181d1d7212 */ /* 0x000fce00078efcff */
.L_x_37:
[----:B------:R-:W-:Y:S05]  /*2900*/  BSYNC.RECONVERGENT B2 ;  /* 0x0000000000027941 */ /* 0x000fea0003800200 */
.L_x_36:
[----:B------:R-:W-:Y:S01]  /*2910*/  IMAD.WIDE.U32 R26, R30, 0x2168c235, RZ ;  /* 0x2168c2351e1a7825 */ /* 0x000fe200078e00ff */
[----:B------:R-:W-:-:S03]  /*2920*/  SHF.R.U32.HI R23, RZ, 0x1e, R23 ;  /* 0x0000001eff177819 */ /* 0x000fc60000011617 */
[----:B------:R-:W-:Y:S01]  /*2930*/  IMAD.MOV.U32 R24, RZ, RZ, R27 ;  /* 0x000000ffff187224 */ /* 0x000fe200078e001b */
[----:B------:R-:W-:Y:S01]  /*2940*/  IADD3 RZ, P1, PT, R26, R26, RZ ;  /* 0x0000001a1aff7210 */ /* 0x000fe20007f3e0ff */
[----:B------:R-:W-:Y:S01]  /*2950*/  IMAD.MOV.U32 R25, RZ, RZ, RZ ;  /* 0x000000ffff197224 */ /* 0x000fe200078e00ff */
[----:B------:R-:W-:Y:S01]  /*2960*/  LEA.HI R23, R22, R23, RZ, 0x1 ;  /* 0x0000001716177211 */ /* 0x000fe200078f08ff */
[----:B------:R-:W-:-:S04]  /*2970*/  IMAD.HI.U32 R27, R29, -0x36f0255e, RZ ;  /* 0xc90fdaa21d1b7827 */ /* 0x000fc800078e00ff */
[----:B------:R-:W-:-:S04]  /*2980*/  IMAD.WIDE.U32 R24, R30, -0x36f0255e, R24 ;  /* 0xc90fdaa21e187825 */ /* 0x000fc800078e0018 */
[----:B------:R-:W-:-:S04]  /*2990*/  IMAD.WIDE.U32 R24, P3, R29, 0x2168c235, R24 ;  /* 0x2168c2351d187825 */ /* 0x000fc80007860018 */
[----:B------:R-:W-:Y:S01]  /*29a0*/  IMAD R29, R29, -0x36f0255e, RZ ;  /* 0xc90fdaa21d1d7824 */ /* 0x000fe200078e02ff */
[----:B------:R-:W-:Y:S01]  /*29b0*/  IADD3.X RZ, P1, PT, R24, R24, RZ, P1, !PT ;  /* 0x0000001818ff7210 */ /* 0x000fe20000f3e4ff */
[----:B------:R-:W-:-:S03]  /*29c0*/  IMAD.X R26, RZ, RZ, R27, P3 ;  /* 0x000000ffff1a7224 */ /* 0x000fc600018e061b */
[----:B------:R-:W-:-:S04]  /*29d0*/  IADD3 R25, P3, PT, R29, R25, RZ ;  /* 0x000000191d197210 */ /* 0x000fc80007f7e0ff */
[C---:B------:R-:W-:Y:S01]  /*29e0*/  ISETP.GT.U32.AND P4, PT, R25.reuse, RZ, PT ;  /* 0x000000ff1900720c */ /* 0x040fe20003f84070 */
[----:B------:R-:W-:Y:S01]  /*29f0*/  IMAD.X R26, RZ, RZ, R26, P3 ;  /* 0x000000ffff1a7224 */ /* 0x000fe200018e061a */
[----:B------:R-:W-:-:S04]  /*2a00*/  IADD3.X R24, P3, PT, R25, R25, RZ, P1, !PT ;  /* 0x0000001919187210 */ /* 0x000fc80000f7e4ff */
[C---:B------:R-:W-:Y:S01]  /*2a10*/  ISETP.GT.AND.EX P1, PT, R26.reuse, RZ, PT, P4 ;  /* 0x000000ff1a00720c */ /* 0x040fe20003f24340 */
[----:B------:R-:W-:-:S03]  /*2a20*/  IMAD.X R27, R26, 0x1, R26, P3 ;  /* 0x000000011a1b7824 */ /* 0x000fc600018e061a */
[----:B------:R-:W-:Y:S02]  /*2a30*/  SEL R24, R24, R25, P1 ;  /* 0x0000001918187207 */ /* 0x000fe40000800000 */
[----:B------:R-:W-:Y:S02]  /*2a40*/  SEL R25, R27, R26, P1 ;  /* 0x0000001a1b197207 */ /* 0x000fe40000800000 */
[----:B------:R-:W-:Y:S02]  /*2a50*/  IADD3 R24, P3, PT, R24, 0x1, RZ ;  /* 0x0000000118187810 */ /* 0x000fe40007f7e0ff */
[----:B------:R-:W-:Y:S02]  /*2a60*/  SEL R27, RZ, 0xffffffff, !P1 ;  /* 0xffffffffff1b7807 */ /* 0x000fe40004800000 */
[----:B------:R-:W-:Y:S01]  /*2a70*/  LOP3.LUT P1, R21, R21, 0x80000000, RZ, 0xc0, !PT ;  /* 0x8000000015157812 */ /* 0x000fe2000782c0ff */
[----:B------:R-:W-:Y:S02]  /*2a80*/  IMAD.X R25, RZ, RZ, R25, P3 ;  /* 0x000000ffff197224 */ /* 0x000fe400018e0619 */
[----:B------:R-:W-:Y:S01]  /*2a90*/  IMAD.IADD R26, R27, 0x1, -R28 ;  /* 0x000000011b1a7824 */ /* 0x000fe200078e0a1c */
[----:B------:R-:W-:-:S02]  /*2aa0*/  @!P0 LOP3.LUT R21, R21, 0x80000000, RZ, 0x3c, !PT ;  /* 0x8000000015158812 */ /* 0x000fc400078e3cff */
[----:B------:R-:W-:-:S04]  /*2ab0*/  SHF.R.U64 R24, R24, 0xa, R25 ;  /* 0x0000000a18187819 */ /* 0x000fc80000001219 */
[----:B------:R-:W-:-:S03]  /*2ac0*/  IADD3 R24, P3, PT, R24, 0x1, RZ ;  /* 0x0000000118187810 */ /* 0x000fc60007f7e0ff */
[----:B------:R-:W-:Y:S01]  /*2ad0*/  @P1 IMAD.MOV R23, RZ, RZ, -R23 ;  /* 0x000000ffff171224 */ /* 0x000fe200078e0a17 */
[----:B------:R-:W-:-:S04]  /*2ae0*/  LEA.HI.X R25, R25, RZ, RZ, 0x16, P3 ;  /* 0x000000ff19197211 */ /* 0x000fc800018fb4ff */
[--C-:B------:R-:W-:Y:S01]  /*2af0*/  SHF.R.U64 R28, R24, 0x1, R25.reuse ;  /* 0x00000001181c7819 */ /* 0x100fe20000001219 */
[----:B------:R-:W-:Y:S01]  /*2b00*/  IMAD.SHL.U32 R24, R26, 0x100000, RZ ;  /* 0x001000001a187824 */ /* 0x000fe200078e00ff */
[----:B------:R-:W-:Y:S02]  /*2b10*/  SHF.R.U32.HI R25, RZ, 0x1, R25 ;  /* 0x00000001ff197819 */ /* 0x000fe40000011619 */
[----:B------:R-:W-:-:S04]  /*2b20*/  IADD3 R28, P3, P4, RZ, RZ, R28 ;  /* 0x000000ffff1c7210 */ /* 0x000fc80007c7e01c */
[----:B------:R-:W-:-:S04]  /*2b30*/  IADD3.X R22, PT, PT, R24, 0x3fe00000, R25, P3, P4 ;  /* 0x3fe0000018167810 */ /* 0x000fc80001fe8419 */
[----:B------:R-:W-:-:S07]  /*2b40*/  LOP3.LUT R29, R22, R21, RZ, 0xfc, !PT ;  /* 0x00000015161d7212 */ /* 0x000fce00078efcff */
.L_x_31:
[----:B------:R-:W-:-:S04]  /*2b50*/  IMAD.MOV.U32 R21, RZ, RZ, 0x0 ;  /* 0x00000000ff157424 */ /* 0x000fc800078e00ff */
[----:B------:R-:W-:Y:S05]  /*2b60*/  RET.REL.NODEC R20 `(_Z9MF_KernelPdS_PKdS1_S1_S1_S1_S1_S1_S1_S1_S1_S1_S1_S1_S1_iii) ;  /* 0xffffffd414247950 */ /* 0x000fea0003c3ffff */
.L_x_38:
[----:B------:R-:W-:-:S00]  /*2b70*/  BRA `(.L_x_38) ;  /* 0xfffffffc00fc7947 */ /* 0x000fc0000383ffff */
[----:B------:R-:W-:-:S00]  /*2b80*/  NOP ;  /* 0x0000000000007918 */ /* 0x000fc00000000000 */
[----:B------:R-:W-:-:S00]  /*2b90*/  NOP ;  /* 0x0000000000007918 */ /* 0x000fc00000000000 */
[----:B------:R-:W-:-:S00]  /*2ba0*/  NOP ;  /* 0x0000000000007918 */ /* 0x000fc00000000000 */
[----:B------:R-:W-:-:S00]  /*2bb0*/  NOP ;  /* 0x0000000000007918 */ /* 0x000fc00000000000 */
[----:B------:R-:W-:-:S00]  /*2bc0*/  NOP ;  /* 0x0000000000007918 */ /* 0x000fc00000000000 */
[----:B------:R-:W-:-:S00]  /*2bd0*/  NOP ;  /* 0x0000000000007918 */ /* 0x000fc00000000000 */
[----:B------:R-:W-:-:S00]  /*2be0*/  NOP ;  /* 0x0000000000007918 */ /* 0x000fc00000000000 */
[----:B------:R-:W-:-:S00]  /*2bf0*/  NOP ;  /* 0x0000000000007918 */ /* 0x000fc00000000000 */
.L_x_41:


//--------------------- .nv.global.init           --------------------------
	.section	.nv.global.init,"aw",@progbits
	.align	16
.nv.global.init:
	.type		__cudart_sin_cos_coeffs,@object
	.size		__cudart_sin_cos_coeffs,(__cudart_i2opi_d - __cudart_sin_cos_coeffs)
__cudart_sin_cos_coeffs:
        /*0000*/ 	.byte	0x46, 0xd2, 0xb0, 0x2c, 0xf1, 0xe5, 0x5a, 0xbe, 0x92, 0xe3, 0xac, 0x69, 0xe3, 0x1d, 0xc7, 0x3e
        /*0010*/ 	.byte	0xa1, 0x62, 0xdb, 0x19, 0xa0, 0x01, 0x2a, 0xbf, 0x18, 0x08, 0x11, 0x11, 0x11, 0x11, 0x81, 0x3f
        /*0020*/ 	.byte	0x54, 0x55, 0x55, 0x55, 0x55, 0x55, 0xc5, 0xbf, 0x00, 0x00, 0x00, 0x00, 0x00, 0x00, 0x00, 0x00
        /*0030*/ 	.byte	0x00, 0x00, 0x00, 0x00, 0x00, 0x00, 0x00, 0x00, 0x64, 0x81, 0xfd, 0x20, 0x83, 0xff, 0xa8, 0xbd
        /*0040*/ 	.byte	0x28, 0x85, 0xef, 0xc1, 0xa7, 0xee, 0x21, 0x3e, 0xd9, 0xe6, 0x06, 0x8e, 0x4f, 0x7e, 0x92, 0xbe
        /*0050*/ 	.byte	0xe9, 0xbc, 0xdd, 0x19, 0xa0, 0x01, 0xfa, 0x3e, 0x47, 0x5d, 0xc1, 0x16, 0x6c, 0xc1, 0x56, 0xbf
        /*0060*/ 	.byte	0x51, 0x55, 0x55, 0x55, 0x55, 0x55, 0xa5, 0x3f, 0x00, 0x00, 0x00, 0x00, 0x00, 0x00, 0xe0, 0xbf
        /*0070*/ 	.byte	0x00, 0x00, 0x00, 0x00, 0x00, 0x00, 0xf0, 0x3f, 0x00, 0x00, 0x00, 0x00, 0x00, 0x00, 0x00, 0x00
	.type		__cudart_i2opi_d,@object
	.size		__cudart_i2opi_d,(.L_0 - __cudart_i2opi_d)
__cudart_i2opi_d:
        /* <DEDUP_REMOVED lines=9> */
.L_0:


//--------------------- .nv.shared.reserved.0     --------------------------
	.section	.nv.shared.reserved.0,"aw",@nobits
	.weak		__nv_reservedSMEM_offset_0_alias
	.size		__nv_reservedSMEM_offset_0_alias, 0, 64
	.other		__nv_reservedSMEM_offset_0_alias,@"STO_CUDA_RESERVED_SHARED STV_DEFAULT"
__nv_reservedSMEM_offset_0_alias:
	.zero		0
	.zero		64


//--------------------- .nv.constant0._Z9MF_KernelPdS_PKdS1_S1_S1_S1_S1_S1_S1_S1_S1_S1_S1_S1_S1_iii --------------------------
	.section	.nv.constant0._Z9MF_KernelPdS_PKdS1_S1_S1_S1_S1_S1_S1_S1_S1_S1_S1_S1_S1_iii,"a",@progbits
	.sectionflags	@""
	.align	4
.nv.constant0._Z9MF_KernelPdS_PKdS1_S1_S1_S1_S1_S1_S1_S1_S1_S1_S1_S1_S1_iii:
	.zero		1036


//--------------------- SYMBOLS --------------------------

	.type		.nv.reservedSmem.offset0,@object
	.size		.nv.reservedSmem.offset0,0x4
